	.target	sm_90a

	.elftype	@"ET_EXEC"


//--------------------- .note.nv.tkinfo           --------------------------
	.section	.note.nv.tkinfo,"",@"SHT_NOTE"
	.sectionflags	@"SHF_NOTE_NV_TKINFO"
	.tkinfo
        /*0018*/ 	.word	0x00000002
        /*0030*/ 	.string	""
        /*0030*/ 	.string	"ptxas"
        /*0030*/ 	.string	"Cuda compilation tools, release 13.0, V13.0.88"
        /*0030*/ 	.string	"Build cuda_13.0.r13.0/compiler.36424714_0"
        /*0030*/ 	.string	"-arch sm_90a -m 64 "



//--------------------- .note.nv.cuinfo           --------------------------
	.section	.note.nv.cuinfo,"",@"SHT_NOTE"
	.sectionflags	@"SHF_NOTE_NV_CUINFO"
        /*0018*/ 	.short	0x0002
        /*001a*/ 	.short	0x005a
        /*001c*/ 	.short	0x0082
	.zero		2


//--------------------- .nv.info                  --------------------------
	.section	.nv.info,"",@"SHT_CUDA_INFO"
	.align	4


	//----- nvinfo : EIATTR_REGCOUNT
	.align		4
        /*0000*/ 	.byte	0x04, 0x2f
        /*0002*/ 	.short	(.L_12 - .L_11)
	.align		4
.L_11:
        /*0004*/ 	.word	index@(_ZN7cutlass13device_kernelINS_4gemm6kernel13GemmUniversalIN4cute5tupleIJiiiiEEENS1_10collective13CollectiveMmaINS1_37MainloopSm90TmaGmmaWarpSpecializedFP8ILi9ENS5_IJNS4_1CILi2EEESB_NSA_ILi1EEEEEENS1_35KernelTmaWarpSpecializedCooperativeEEENS5_IJNSA_ILi256EEENSA_ILi128EEENSA_ILi64EEEEEENS_12float_e5m2_tENS5_IJlSC_lEEESK_SL_NS4_8TiledMMAINS4_8MMA_AtomIJNS4_4SM904GMMA31MMA_64x128x32_F32E5M2E5M2_SS_TNILNSP_7ScaleInE1ELSR_1EEEEEENS4_6LayoutINS5_IJSB_SC_SC_EEENS5_IJSC_NSA_ILi0EEESW_EEEEENS5_IJNS4_10UnderscoreESZ_SZ_EEEEENS4_23SM90_TMA_LOAD_MULTICASTENS4_14ComposedLayoutINS4_7SwizzleILi2ELi4ELi3EEENS4_18smem_ptr_flag_bitsILi8EEENSU_INS5_IJNSA_ILi8EEESI_EEENS5_IJSI_SC_EEEEEEEvNS4_8identityES12_S1C_vS1D_EENS_8epilogue10collective6detail29Sm90TmaWarpSpecializedAdapterINS1G_15DefaultEpilogueISK_SL_SL_NS1F_6thread17LinearCombinationISK_Li1EffLNS1K_9ScaleType4KindE0ELNS_15FloatRoundStyleE2ESK_EENS1_15EpilogueDefaultEEEEEvvEEEEvNT_6ParamsE)
        /*0008*/ 	.word	0x000000a8


	//----- nvinfo : EIATTR_FRAME_SIZE
	.align		4
.L_12:
        /*000c*/ 	.byte	0x04, 0x11
        /*000e*/ 	.short	(.L_14 - .L_13)
	.align		4
.L_13:
        /*0010*/ 	.word	index@(_ZN7cutlass13device_kernelINS_4gemm6kernel13GemmUniversalIN4cute5tupleIJiiiiEEENS1_10collective13CollectiveMmaINS1_37MainloopSm90TmaGmmaWarpSpecializedFP8ILi9ENS5_IJNS4_1CILi2EEESB_NSA_ILi1EEEEEENS1_35KernelTmaWarpSpecializedCooperativeEEENS5_IJNSA_ILi256EEENSA_ILi128EEENSA_ILi64EEEEEENS_12float_e5m2_tENS5_IJlSC_lEEESK_SL_NS4_8TiledMMAINS4_8MMA_AtomIJNS4_4SM904GMMA31MMA_64x128x32_F32E5M2E5M2_SS_TNILNSP_7ScaleInE1ELSR_1EEEEEENS4_6LayoutINS5_IJSB_SC_SC_EEENS5_IJSC_NSA_ILi0EEESW_EEEEENS5_IJNS4_10UnderscoreESZ_SZ_EEEEENS4_23SM90_TMA_LOAD_MULTICASTENS4_14ComposedLayoutINS4_7SwizzleILi2ELi4ELi3EEENS4_18smem_ptr_flag_bitsILi8EEENSU_INS5_IJNSA_ILi8EEESI_EEENS5_IJSI_SC_EEEEEEEvNS4_8identityES12_S1C_vS1D_EENS_8epilogue10collective6detail29Sm90TmaWarpSpecializedAdapterINS1G_15DefaultEpilogueISK_SL_SL_NS1F_6thread17LinearCombinationISK_Li1EffLNS1K_9ScaleType4KindE0ELNS_15FloatRoundStyleE2ESK_EENS1_15EpilogueDefaultEEEEEvvEEEEvNT_6ParamsE)
        /*0014*/ 	.word	0x00000108


	//----- nvinfo : EIATTR_MIN_STACK_SIZE
	.align		4
.L_14:
        /*0018*/ 	.byte	0x04, 0x12
        /*001a*/ 	.short	(.L_16 - .L_15)
	.align		4
.L_15:
        /*001c*/ 	.word	index@(_ZN7cutlass13device_kernelINS_4gemm6kernel13GemmUniversalIN4cute5tupleIJiiiiEEENS1_10collective13CollectiveMmaINS1_37MainloopSm90TmaGmmaWarpSpecializedFP8ILi9ENS5_IJNS4_1CILi2EEESB_NSA_ILi1EEEEEENS1_35KernelTmaWarpSpecializedCooperativeEEENS5_IJNSA_ILi256EEENSA_ILi128EEENSA_ILi64EEEEEENS_12float_e5m2_tENS5_IJlSC_lEEESK_SL_NS4_8TiledMMAINS4_8MMA_AtomIJNS4_4SM904GMMA31MMA_64x128x32_F32E5M2E5M2_SS_TNILNSP_7ScaleInE1ELSR_1EEEEEENS4_6LayoutINS5_IJSB_SC_SC_EEENS5_IJSC_NSA_ILi0EEESW_EEEEENS5_IJNS4_10UnderscoreESZ_SZ_EEEEENS4_23SM90_TMA_LOAD_MULTICASTENS4_14ComposedLayoutINS4_7SwizzleILi2ELi4ELi3EEENS4_18smem_ptr_flag_bitsILi8EEENSU_INS5_IJNSA_ILi8EEESI_EEENS5_IJSI_SC_EEEEEEEvNS4_8identityES12_S1C_vS1D_EENS_8epilogue10collective6detail29Sm90TmaWarpSpecializedAdapterINS1G_15DefaultEpilogueISK_SL_SL_NS1F_6thread17LinearCombinationISK_Li1EffLNS1K_9ScaleType4KindE0ELNS_15FloatRoundStyleE2ESK_EENS1_15EpilogueDefaultEEEEEvvEEEEvNT_6ParamsE)
        /*0020*/ 	.word	0x00000108
.L_16:


//--------------------- .nv.compat                --------------------------
	.section	.nv.compat,"",@"SHT_CUDA_COMPAT_INFO"
	.align	4
        /*0000*/ 	.byte	0x02, 0x09, 0x01, 0x00, 0x02, 0x02, 0x04, 0x00, 0x02, 0x05, 0x05, 0x00, 0x03, 0x07, 0x01, 0x01
        /*0010*/ 	.byte	0x02, 0x03, 0x01, 0x00, 0x02, 0x06, 0x01, 0x00, 0x04, 0x0b, 0x08, 0x00, 0x00, 0x00, 0x00, 0x00
        /*0020*/ 	.byte	0x00, 0x00, 0x00, 0x00


//--------------------- .nv.info._ZN7cutlass13device_kernelINS_4gemm6kernel13GemmUniversalIN4cute5tupleIJiiiiEEENS1_10collective13CollectiveMmaINS1_37MainloopSm90TmaGmmaWarpSpecializedFP8ILi9ENS5_IJNS4_1CILi2EEESB_NSA_ILi1EEEEEENS1_35KernelTmaWarpSpecializedCooperativeEEENS5_IJNSA_ILi256EEENSA_ILi128EEENSA_ILi64EEEEEENS_12float_e5m2_tENS5_IJlSC_lEEESK_SL_NS4_8TiledMMAINS4_8MMA_AtomIJNS4_4SM904GMMA31MMA_64x128x32_F32E5M2E5M2_SS_TNILNSP_7ScaleInE1ELSR_1EEEEEENS4_6LayoutINS5_IJSB_SC_SC_EEENS5_IJSC_NSA_ILi0EEESW_EEEEENS5_IJNS4_10UnderscoreESZ_SZ_EEEEENS4_23SM90_TMA_LOAD_MULTICASTENS4_14ComposedLayoutINS4_7SwizzleILi2ELi4ELi3EEENS4_18smem_ptr_flag_bitsILi8EEENSU_INS5_IJNSA_ILi8EEESI_EEENS5_IJSI_SC_EEEEEEEvNS4_8identityES12_S1C_vS1D_EENS_8epilogue10collective6detail29Sm90TmaWarpSpecializedAdapterINS1G_15DefaultEpilogueISK_SL_SL_NS1F_6thread17LinearCombinationISK_Li1EffLNS1K_9ScaleType4KindE0ELNS_15FloatRoundStyleE2ESK_EENS1_15EpilogueDefaultEEEEEvvEEEEvNT_6ParamsE --------------------------
	.section	.nv.info._ZN7cutlass13device_kernelINS_4gemm6kernel13GemmUniversalIN4cute5tupleIJiiiiEEENS1_10collective13CollectiveMmaINS1_37MainloopSm90TmaGmmaWarpSpecializedFP8ILi9ENS5_IJNS4_1CILi2EEESB_NSA_ILi1EEEEEENS1_35KernelTmaWarpSpecializedCooperativeEEENS5_IJNSA_ILi256EEENSA_ILi128EEENSA_ILi64EEEEEENS_12float_e5m2_tENS5_IJlSC_lEEESK_SL_NS4_8TiledMMAINS4_8MMA_AtomIJNS4_4SM904GMMA31MMA_64x128x32_F32E5M2E5M2_SS_TNILNSP_7ScaleInE1ELSR_1EEEEEENS4_6LayoutINS5_IJSB_SC_SC_EEENS5_IJSC_NSA_ILi0EEESW_EEEEENS5_IJNS4_10UnderscoreESZ_SZ_EEEEENS4_23SM90_TMA_LOAD_MULTICASTENS4_14ComposedLayoutINS4_7SwizzleILi2ELi4ELi3EEENS4_18smem_ptr_flag_bitsILi8EEENSU_INS5_IJNSA_ILi8EEESI_EEENS5_IJSI_SC_EEEEEEEvNS4_8identityES12_S1C_vS1D_EENS_8epilogue10collective6detail29Sm90TmaWarpSpecializedAdapterINS1G_15DefaultEpilogueISK_SL_SL_NS1F_6thread17LinearCombinationISK_Li1EffLNS1K_9ScaleType4KindE0ELNS_15FloatRoundStyleE2ESK_EENS1_15EpilogueDefaultEEEEEvvEEEEvNT_6ParamsE,"",@"SHT_CUDA_INFO"
	.sectionflags	@""
	.align	4


	//----- nvinfo : EIATTR_CUDA_API_VERSION
	.align		4
        /*0000*/ 	.byte	0x04, 0x37
        /*0002*/ 	.short	(.L_18 - .L_17)
.L_17:
        /*0004*/ 	.word	0x00000082


	//----- nvinfo : EIATTR_KPARAM_INFO
	.align		4
.L_18:
        /*0008*/ 	.byte	0x04, 0x17
        /*000a*/ 	.short	(.L_20 - .L_19)
.L_19:
        /*000c*/ 	.word	0x00000000
        /*0010*/ 	.short	0x0000
        /*0012*/ 	.short	0x0070
        /*0014*/ 	.byte	0x00, 0xf0, 0x01, 0x10


	//----- nvinfo : EIATTR_SPARSE_MMA_MASK
	.align		4
.L_20:
        /*0018*/ 	.byte	0x03, 0x50
        /*001a*/ 	.short	0x0000


	//----- nvinfo : EIATTR_MAXREG_COUNT
	.align		4
        /*001c*/ 	.byte	0x03, 0x1b
        /*001e*/ 	.short	0x00a8


	//----- nvinfo : EIATTR_NUM_BARRIERS
	.align		4
        /*0020*/ 	.byte	0x02, 0x4c
        /*0022*/ 	.byte	0x01
	.zero		1


	//----- nvinfo : EIATTR_ANNOTATIONS
	.align		4
        /*0024*/ 	.byte	0x04, 0x55
        /*0026*/ 	.short	(.L_22 - .L_21)


	//   ....[0]....
.L_21:
        /*0028*/ 	.word	0x00000001
        /*002c*/ 	.byte	0xe0, 0x07, 0x00, 0x00, 0x01, 0x00, 0x00, 0x00, 0xd0, 0x08, 0x00, 0x00, 0x01, 0x00, 0x00, 0x00
        /* <DEDUP_REMOVED lines=198> */
        /*0c9c*/ 	.byte	0x60, 0x0a, 0x01, 0x00


	//----- nvinfo : EIATTR_MERCURY_ISA_VERSION
	.align		4
.L_22:
        /*0ca0*/ 	.byte	0x03, 0x5f
        /*0ca2*/ 	.short	0x0101


	//----- nvinfo : EIATTR_INT_WARP_WIDE_INSTR_OFFSETS
	.align		4
        /*0ca4*/ 	.byte	0x04, 0x31
        /*0ca6*/ 	.short	(.L_24 - .L_23)


	//   ....[0]....
.L_23:
        /*0ca8*/ 	.word	0x00000620


	//   ....[1]....
        /*0cac*/ 	.word	0x00000640


	//   ....[2]....
        /*0cb0*/ 	.word	0x000007b0


	//----- nvinfo : EIATTR_COOP_GROUP_MASK_REGIDS
	.align		4
.L_24:
        /*0cb4*/ 	.byte	0x04, 0x29
        /*0cb6*/ 	.short	(.L_26 - .L_25)


	//   ....[0]....
.L_25:
        /*0cb8*/ 	.word	0xffffffff


	//   ....[1]....
        /*0cbc*/ 	.word	0xffffffff


	//   ....[2]....
        /*0cc0*/ 	.word	0xffffffff


	//   ....[3]....
        /*0cc4*/ 	.word	0xffffffff


	//   ....[4]....
        /*0cc8*/ 	.word	0xffffffff


	//   ....[5]....
        /*0ccc*/ 	.word	0xffffffff


	//----- nvinfo : EIATTR_COOP_GROUP_INSTR_OFFSETS
	.align		4
.L_26:
        /*0cd0*/ 	.byte	0x04, 0x28
        /*0cd2*/ 	.short	(.L_28 - .L_27)


	//   ....[0]....
.L_27:
        /*0cd4*/ 	.word	0x00000070


	//   ....[1]....
        /*0cd8*/ 	.word	0x00000080


	//   ....[2]....
        /*0cdc*/ 	.word	0x000001a0


	//   ....[3]....
        /*0ce0*/ 	.word	0x00000490


	//   ....[4]....
        /*0ce4*/ 	.word	0x00000910


	//   ....[5]....
        /*0ce8*/ 	.word	0x00001690


	//----- nvinfo : EIATTR_REG_RECONFIG
	.align		4
.L_28:
        /*0cec*/ 	.byte	0x01, 0x54
	.zero		2


	//----- nvinfo : EIATTR_MBARRIER_INSTR_OFFSETS
	.align		4
        /*0cf0*/ 	.byte	0x04, 0x39
        /*0cf2*/ 	.short	(.L_30 - .L_29)


	//   ....[0]....
.L_29:
        /*0cf4*/ 	.word	0x00000340
        /*0cf8*/ 	.word	0x000000ff
        /*0cfc*/ 	.word	0x00000000
        /*0d00*/ 	.short	0x0100
        /*0d02*/ 	.byte	0x09
	.zero		1


	//   ....[1]....
        /*0d04*/ 	.word	0x00000350
        /*0d08*/ 	.word	0x000000ff
        /*0d0c*/ 	.word	0x00000048
        /*0d10*/ 	.short	0x0100
        /*0d12*/ 	.byte	0x09
	.zero		1


	//   ....[2]....
        /*0d14*/ 	.word	0x00000360
        /*0d18*/ 	.word	0x000000ff
        /*0d1c*/ 	.word	0x00000008
        /*0d20*/ 	.short	0x0100
        /*0d22*/ 	.byte	0x09
	.zero		1


	//   ....[3]....
        /*0d24*/ 	.word	0x00000370
        /*0d28*/ 	.word	0x000000ff
        /*0d2c*/ 	.word	0x00000050
        /*0d30*/ 	.short	0x0100
        /*0d32*/ 	.byte	0x09
	.zero		1


	//   ....[4]....
        /*0d34*/ 	.word	0x00000380
        /*0d38*/ 	.word	0x000000ff
        /*0d3c*/ 	.word	0x00000010
        /*0d40*/ 	.short	0x0100
        /*0d42*/ 	.byte	0x09
	.zero		1


	//   ....[5]....
        /*0d44*/ 	.word	0x00000390
        /*0d48*/ 	.word	0x000000ff
        /*0d4c*/ 	.word	0x00000058
        /*0d50*/ 	.short	0x0100
        /*0d52*/ 	.byte	0x09
	.zero		1


	//   ....[6]....
        /*0d54*/ 	.word	0x000003a0
        /*0d58*/ 	.word	0x000000ff
        /*0d5c*/ 	.word	0x00000018
        /*0d60*/ 	.short	0x0100
        /*0d62*/ 	.byte	0x09
	.zero		1


	//   ....[7]....
        /*0d64*/ 	.word	0x000003b0
        /*0d68*/ 	.word	0x000000ff
        /*0d6c*/ 	.word	0x00000060
        /*0d70*/ 	.short	0x0100
        /*0d72*/ 	.byte	0x09
	.zero		1


	//   ....[8]....
        /*0d74*/ 	.word	0x000003c0
        /*0d78*/ 	.word	0x000000ff
        /*0d7c*/ 	.word	0x00000020
        /*0d80*/ 	.short	0x0100
        /*0d82*/ 	.byte	0x09
	.zero		1


	//   ....[9]....
        /*0d84*/ 	.word	0x000003d0
        /*0d88*/ 	.word	0x000000ff
        /*0d8c*/ 	.word	0x00000068
        /*0d90*/ 	.short	0x0100
        /*0d92*/ 	.byte	0x09
	.zero		1


	//   ....[10]....
        /*0d94*/ 	.word	0x000003e0
        /*0d98*/ 	.word	0x000000ff
        /*0d9c*/ 	.word	0x00000028
        /*0da0*/ 	.short	0x0100
        /*0da2*/ 	.byte	0x09
	.zero		1


	//   ....[11]....
        /*0da4*/ 	.word	0x000003f0
        /*0da8*/ 	.word	0x000000ff
        /*0dac*/ 	.word	0x00000070
        /*0db0*/ 	.short	0x0100
        /*0db2*/ 	.byte	0x09
	.zero		1


	//   ....[12]....
        /*0db4*/ 	.word	0x00000400
        /*0db8*/ 	.word	0x000000ff
        /*0dbc*/ 	.word	0x00000030
        /*0dc0*/ 	.short	0x0100
        /*0dc2*/ 	.byte	0x09
	.zero		1


	//   ....[13]....
        /*0dc4*/ 	.word	0x00000410
        /*0dc8*/ 	.word	0x000000ff
        /*0dcc*/ 	.word	0x00000078
        /*0dd0*/ 	.short	0x0100
        /*0dd2*/ 	.byte	0x09
	.zero		1


	//   ....[14]....
        /*0dd4*/ 	.word	0x00000420
        /*0dd8*/ 	.word	0x000000ff
        /*0ddc*/ 	.word	0x00000038
        /*0de0*/ 	.short	0x0100
        /*0de2*/ 	.byte	0x09
	.zero		1


	//   ....[15]....
        /*0de4*/ 	.word	0x00000430
        /*0de8*/ 	.word	0x000000ff
        /*0dec*/ 	.word	0x00000080
        /*0df0*/ 	.short	0x0100
        /*0df2*/ 	.byte	0x09
	.zero		1


	//   ....[16]....
        /*0df4*/ 	.word	0x00000440
        /*0df8*/ 	.word	0x000000ff
        /*0dfc*/ 	.word	0x00000040
        /*0e00*/ 	.short	0x0100
        /*0e02*/ 	.byte	0x09
	.zero		1


	//   ....[17]....
        /*0e04*/ 	.word	0x00000450
        /*0e08*/ 	.word	0x000000ff
        /*0e0c*/ 	.word	0x00000088
        /*0e10*/ 	.short	0x0100
        /*0e12*/ 	.byte	0x09
	.zero		1


	//   ....[18]....
        /*0e14*/ 	.word	0x00000840
        /*0e18*/ 	.word	0x000000ff
        /*0e1c*/ 	.word	0x000000a0
        /*0e20*/ 	.short	0x0100
        /*0e22*/ 	.byte	0x06
	.zero		1


	//   ....[19]....
        /*0e24*/ 	.word	0x000008b0
        /*0e28*/ 	.word	0x000000ff
        /*0e2c*/ 	.word	0x000000a8
        /*0e30*/ 	.short	0x0100
        /*0e32*/ 	.byte	0x06
	.zero		1


	//   ....[20]....
        /*0e34*/ 	.word	0x00001ea0
        /*0e38*/ 	.word	0x000000ff
        /*0e3c*/ 	.word	0x00000000
        /*0e40*/ 	.short	0x010a
        /*0e42*/ 	.byte	0x06
	.zero		1


	//   ....[21]....
        /*0e44*/ 	.word	0x00001ee0
        /*0e48*/ 	.word	0x000000ff
        /*0e4c*/ 	.word	0x00000000
        /*0e50*/ 	.short	0x010a
        /*0e52*/ 	.byte	0x06
	.zero		1


	//   ....[22]....
        /*0e54*/ 	.word	0x00003170
        /*0e58*/ 	.word	0x000000ff
        /*0e5c*/ 	.word	0x00000000
        /*0e60*/ 	.short	0x010a
        /*0e62*/ 	.byte	0x10
	.zero		1


	//   ....[23]....
        /*0e64*/ 	.word	0x000031b0
        /*0e68*/ 	.word	0x000000ff
        /*0e6c*/ 	.word	0x00000000
        /*0e70*/ 	.short	0x010a
        /*0e72*/ 	.byte	0x10
	.zero		1


	//   ....[24]....
        /*0e74*/ 	.word	0x000042c0
        /*0e78*/ 	.word	0x000000e5
        /*0e7c*/ 	.word	0x00000000
        /*0e80*/ 	.short	0x0101
        /*0e82*/ 	.byte	0x3f
	.zero		1


	//   ....[25]....
        /*0e84*/ 	.word	0x000054e0
        /*0e88*/ 	.word	0x00000018
        /*0e8c*/ 	.word	0x00000000
        /*0e90*/ 	.short	0x0101
        /*0e92*/ 	.byte	0x3f
	.zero		1


	//   ....[26]....
        /*0e94*/ 	.word	0x0000f970
        /*0e98*/ 	.word	0x0000000b
        /*0e9c*/ 	.word	0x00000048
        /*0ea0*/ 	.short	0x010a
        /*0ea2*/ 	.byte	0x3f
	.zero		1


	//   ....[27]....
        /*0ea4*/ 	.word	0x0000fd60
        /*0ea8*/ 	.word	0x00000004
        /*0eac*/ 	.word	0x000000a8
        /*0eb0*/ 	.short	0x0101
        /*0eb2*/ 	.byte	0x3f
	.zero		1


	//   ....[28]....
        /*0eb4*/ 	.word	0x000104e0
        /*0eb8*/ 	.word	0x00000007
        /*0ebc*/ 	.word	0x00000000
        /*0ec0*/ 	.short	0x010a
        /*0ec2*/ 	.byte	0x3f
	.zero		1


	//   ....[29]....
        /*0ec4*/ 	.word	0x00010560
        /*0ec8*/ 	.word	0x00000009
        /*0ecc*/ 	.word	0x00000000
        /*0ed0*/ 	.short	0x010a
        /*0ed2*/ 	.byte	0x3f
	.zero		1


	//   ....[30]....
        /*0ed4*/ 	.word	0x000105f0
        /*0ed8*/ 	.word	0x00000006
        /*0edc*/ 	.word	0x00000000
        /*0ee0*/ 	.short	0x010a
        /*0ee2*/ 	.byte	0x3f
	.zero		1


	//   ....[31]....
        /*0ee4*/ 	.word	0x00010680
        /*0ee8*/ 	.word	0x00000009
        /*0eec*/ 	.word	0x00000000
        /*0ef0*/ 	.short	0x010a
        /*0ef2*/ 	.byte	0x3f
	.zero		1


	//   ....[32]....
        /*0ef4*/ 	.word	0x00010710
        /*0ef8*/ 	.word	0x00000006
        /*0efc*/ 	.word	0x00000000
        /*0f00*/ 	.short	0x010a
        /*0f02*/ 	.byte	0x3f
	.zero		1


	//   ....[33]....
        /*0f04*/ 	.word	0x000107a0
        /*0f08*/ 	.word	0x00000009
        /*0f0c*/ 	.word	0x00000000
        /*0f10*/ 	.short	0x010a
        /*0f12*/ 	.byte	0x3f
	.zero		1


	//   ....[34]....
        /*0f14*/ 	.word	0x00010830
        /*0f18*/ 	.word	0x00000006
        /*0f1c*/ 	.word	0x00000000
        /*0f20*/ 	.short	0x010a
        /*0f22*/ 	.byte	0x3f
	.zero		1


	//   ....[35]....
        /*0f24*/ 	.word	0x000108c0
        /*0f28*/ 	.word	0x00000009
        /*0f2c*/ 	.word	0x00000000
        /*0f30*/ 	.short	0x010a
        /*0f32*/ 	.byte	0x3f
	.zero		1


	//   ....[36]....
        /*0f34*/ 	.word	0x00010950
        /*0f38*/ 	.word	0x00000003
        /*0f3c*/ 	.word	0x00000000
        /*0f40*/ 	.short	0x010a
        /*0f42*/ 	.byte	0x3f
	.zero		1


	//   ....[37]....
        /*0f44*/ 	.word	0x000109c0
        /*0f48*/ 	.word	0x00000003
        /*0f4c*/ 	.word	0x00000000
        /*0f50*/ 	.short	0x010a
        /*0f52*/ 	.byte	0x3f
	.zero		1


	//   ....[38]....
        /*0f54*/ 	.word	0x00010a30
        /*0f58*/ 	.word	0x00000000
        /*0f5c*/ 	.word	0x00000000
        /*0f60*/ 	.short	0x010a
        /*0f62*/ 	.byte	0x3f
	.zero		1


	//   ....[39]....
        /*0f64*/ 	.word	0x00010b10
        /*0f68*/ 	.word	0x0000000b
        /*0f6c*/ 	.word	0x00000048
        /*0f70*/ 	.short	0x010a
        /*0f72*/ 	.byte	0x3f
	.zero		1


	//   ....[40]....
        /*0f74*/ 	.word	0x00010be0
        /*0f78*/ 	.word	0x00000007
        /*0f7c*/ 	.word	0x00000000
        /*0f80*/ 	.short	0x010a
        /*0f82*/ 	.byte	0x3f
	.zero		1


	//   ....[41]....
        /*0f84*/ 	.word	0x00010c30
        /*0f88*/ 	.word	0x00000009
        /*0f8c*/ 	.word	0x00000000
        /*0f90*/ 	.short	0x010a
        /*0f92*/ 	.byte	0x3f
	.zero		1


	//   ....[42]....
        /*0f94*/ 	.word	0x00010c80
        /*0f98*/ 	.word	0x00000006
        /*0f9c*/ 	.word	0x00000000
        /*0fa0*/ 	.short	0x010a
        /*0fa2*/ 	.byte	0x3f
	.zero		1


	//   ....[43]....
        /*0fa4*/ 	.word	0x00010cd0
        /*0fa8*/ 	.word	0x00000009
        /*0fac*/ 	.word	0x00000000
        /*0fb0*/ 	.short	0x010a
        /*0fb2*/ 	.byte	0x3f
	.zero		1


	//   ....[44]....
        /*0fb4*/ 	.word	0x00010d20
        /*0fb8*/ 	.word	0x00000006
        /*0fbc*/ 	.word	0x00000000
        /*0fc0*/ 	.short	0x010a
        /*0fc2*/ 	.byte	0x3f
	.zero		1


	//   ....[45]....
        /*0fc4*/ 	.word	0x00010d70
        /*0fc8*/ 	.word	0x00000009
        /*0fcc*/ 	.word	0x00000000
        /*0fd0*/ 	.short	0x010a
        /*0fd2*/ 	.byte	0x3f
	.zero		1


	//   ....[46]....
        /*0fd4*/ 	.word	0x00010dc0
        /*0fd8*/ 	.word	0x00000006
        /*0fdc*/ 	.word	0x00000000
        /*0fe0*/ 	.short	0x010a
        /*0fe2*/ 	.byte	0x3f
	.zero		1


	//   ....[47]....
        /*0fe4*/ 	.word	0x00010e10
        /*0fe8*/ 	.word	0x00000009
        /*0fec*/ 	.word	0x00000000
        /*0ff0*/ 	.short	0x010a
        /*0ff2*/ 	.byte	0x3f
	.zero		1


	//----- nvinfo : EIATTR_NUM_MBARRIERS
	.align		4
.L_30:
        /*0ff4*/ 	.byte	0x03, 0x38
        /*0ff6*/ 	.short	0x0014


	//----- nvinfo : EIATTR_EXIT_INSTR_OFFSETS
	.align		4
        /*0ff8*/ 	.byte	0x04, 0x1c
        /*0ffa*/ 	.short	(.L_32 - .L_31)


	//   ....[0]....
.L_31:
        /*0ffc*/ 	.word	0x00000aa0


	//   ....[1]....
        /*1000*/ 	.word	0x00001330


	//   ....[2]....
        /*1004*/ 	.word	0x0000ef80


	//   ....[3]....
        /*1008*/ 	.word	0x0000f510


	//   ....[4]....
        /*100c*/ 	.word	0x000109a0


	//----- nvinfo : EIATTR_MAX_THREADS
	.align		4
.L_32:
        /*1010*/ 	.byte	0x04, 0x05
        /*1012*/ 	.short	(.L_34 - .L_33)
.L_33:
        /*1014*/ 	.word	0x00000180
        /*1018*/ 	.word	0x00000001
        /*101c*/ 	.word	0x00000001


	//----- nvinfo : EIATTR_CRS_STACK_SIZE
	.align		4
.L_34:
        /*1020*/ 	.byte	0x04, 0x1e
        /*1022*/ 	.short	(.L_36 - .L_35)
.L_35:
        /*1024*/ 	.word	0x00000000


	//----- nvinfo : EIATTR_CBANK_PARAM_SIZE
	.align		4
.L_36:
        /*1028*/ 	.byte	0x03, 0x19
        /*102a*/ 	.short	0x0470


	//----- nvinfo : EIATTR_PARAM_CBANK
	.align		4
        /*102c*/ 	.byte	0x04, 0x0a
        /*102e*/ 	.short	(.L_38 - .L_37)
	.align		4
.L_37:
        /*1030*/ 	.word	index@(.nv.constant0._ZN7cutlass13device_kernelINS_4gemm6kernel13GemmUniversalIN4cute5tupleIJiiiiEEENS1_10collective13CollectiveMmaINS1_37MainloopSm90TmaGmmaWarpSpecializedFP8ILi9ENS5_IJNS4_1CILi2EEESB_NSA_ILi1EEEEEENS1_35KernelTmaWarpSpecializedCooperativeEEENS5_IJNSA_ILi256EEENSA_ILi128EEENSA_ILi64EEEEEENS_12float_e5m2_tENS5_IJlSC_lEEESK_SL_NS4_8TiledMMAINS4_8MMA_AtomIJNS4_4SM904GMMA31MMA_64x128x32_F32E5M2E5M2_SS_TNILNSP_7ScaleInE1ELSR_1EEEEEENS4_6LayoutINS5_IJSB_SC_SC_EEENS5_IJSC_NSA_ILi0EEESW_EEEEENS5_IJNS4_10UnderscoreESZ_SZ_EEEEENS4_23SM90_TMA_LOAD_MULTICASTENS4_14ComposedLayoutINS4_7SwizzleILi2ELi4ELi3EEENS4_18smem_ptr_flag_bitsILi8EEENSU_INS5_IJNSA_ILi8EEESI_EEENS5_IJSI_SC_EEEEEEEvNS4_8identityES12_S1C_vS1D_EENS_8epilogue10collective6detail29Sm90TmaWarpSpecializedAdapterINS1G_15DefaultEpilogueISK_SL_SL_NS1F_6thread17LinearCombinationISK_Li1EffLNS1K_9ScaleType4KindE0ELNS_15FloatRoundStyleE2ESK_EENS1_15EpilogueDefaultEEEEEvvEEEEvNT_6ParamsE)
        /*1034*/ 	.short	0x0210
        /*1036*/ 	.short	0x0470


	//----- nvinfo : EIATTR_SW_WAR
	.align		4
.L_38:
        /*1038*/ 	.byte	0x04, 0x36
        /*103a*/ 	.short	(.L_40 - .L_39)
.L_39:
        /*103c*/ 	.word	0x00000008
.L_40:


//--------------------- .nv.callgraph             --------------------------
	.section	.nv.callgraph,"",@"SHT_CUDA_CALLGRAPH"
	.align	4
	.sectionentsize	8
	.align		4
        /*0000*/ 	.word	0x00000000
	.align		4
        /*0004*/ 	.word	0xffffffff
	.align		4
        /*0008*/ 	.word	0x00000000
	.align		4
        /*000c*/ 	.word	0xfffffffe
	.align		4
        /*0010*/ 	.word	0x00000000
	.align		4
        /*0014*/ 	.word	0xfffffffd
	.align		4
        /*0018*/ 	.word	0x00000000
	.align		4
        /*001c*/ 	.word	0xfffffffc


//--------------------- .nv.constant4             --------------------------
	.section	.nv.constant4,"a",@progbits
	.align	8
	.align		8
.nv.constant4:
        /*0000*/ 	.dword	_ZN39_INTERNAL_5a0c67bd_4_k_cu_70715ce8_51924cuda3std3__45__cpo5beginE
	.align		8
        /*0008*/ 	.dword	_ZN39_INTERNAL_5a0c67bd_4_k_cu_70715ce8_51924cuda3std3__45__cpo3endE
	.align		8
        /*0010*/ 	.dword	_ZN39_INTERNAL_5a0c67bd_4_k_cu_70715ce8_51924cuda3std3__45__cpo6cbeginE
	.align		8
        /*0018*/ 	.dword	_ZN39_INTERNAL_5a0c67bd_4_k_cu_70715ce8_51924cuda3std3__45__cpo4cendE
	.align		8
        /*0020*/ 	.dword	_ZN39_INTERNAL_5a0c67bd_4_k_cu_70715ce8_51924cuda3std3__441_GLOBAL__N__5a0c67bd_4_k_cu_70715ce8_51926ignoreE
	.align		8
        /*0028*/ 	.dword	_ZN39_INTERNAL_5a0c67bd_4_k_cu_70715ce8_51924cuda3std3__419piecewise_constructE
	.align		8
        /*0030*/ 	.dword	_ZN39_INTERNAL_5a0c67bd_4_k_cu_70715ce8_51924cuda3std3__48in_placeE
	.align		8
        /*0038*/ 	.dword	_ZN39_INTERNAL_5a0c67bd_4_k_cu_70715ce8_51924cuda3std6ranges3__45__cpo4swapE
	.align		8
        /*0040*/ 	.dword	_ZN39_INTERNAL_5a0c67bd_4_k_cu_70715ce8_51924cuda3std6ranges3__45__cpo9iter_moveE
	.align		8
        /*0048*/ 	.dword	_ZN39_INTERNAL_5a0c67bd_4_k_cu_70715ce8_51924cute7productE
	.align		8
        /*0050*/ 	.dword	_ZN39_INTERNAL_5a0c67bd_4_k_cu_70715ce8_51924cute1_E


//--------------------- .text._ZN7cutlass13device_kernelINS_4gemm6kernel13GemmUniversalIN4cute5tupleIJiiiiEEENS1_10collective13CollectiveMmaINS1_37MainloopSm90TmaGmmaWarpSpecializedFP8ILi9ENS5_IJNS4_1CILi2EEESB_NSA_ILi1EEEEEENS1_35KernelTmaWarpSpecializedCooperativeEEENS5_IJNSA_ILi256EEENSA_ILi128EEENSA_ILi64EEEEEENS_12float_e5m2_tENS5_IJlSC_lEEESK_SL_NS4_8TiledMMAINS4_8MMA_AtomIJNS4_4SM904GMMA31MMA_64x128x32_F32E5M2E5M2_SS_TNILNSP_7ScaleInE1ELSR_1EEEEEENS4_6LayoutINS5_IJSB_SC_SC_EEENS5_IJSC_NSA_ILi0EEESW_EEEEENS5_IJNS4_10UnderscoreESZ_SZ_EEEEENS4_23SM90_TMA_LOAD_MULTICASTENS4_14ComposedLayoutINS4_7SwizzleILi2ELi4ELi3EEENS4_18smem_ptr_flag_bitsILi8EEENSU_INS5_IJNSA_ILi8EEESI_EEENS5_IJSI_SC_EEEEEEEvNS4_8identityES12_S1C_vS1D_EENS_8epilogue10collective6detail29Sm90TmaWarpSpecializedAdapterINS1G_15DefaultEpilogueISK_SL_SL_NS1F_6thread17LinearCombinationISK_Li1EffLNS1K_9ScaleType4KindE0ELNS_15FloatRoundStyleE2ESK_EENS1_15EpilogueDefaultEEEEEvvEEEEvNT_6ParamsE --------------------------
	.section	.text._ZN7cutlass13device_kernelINS_4gemm6kernel13GemmUniversalIN4cute5tupleIJiiiiEEENS1_10collective13CollectiveMmaINS1_37MainloopSm90TmaGmmaWarpSpecializedFP8ILi9ENS5_IJNS4_1CILi2EEESB_NSA_ILi1EEEEEENS1_35KernelTmaWarpSpecializedCooperativeEEENS5_IJNSA_ILi256EEENSA_ILi128EEENSA_ILi64EEEEEENS_12float_e5m2_tENS5_IJlSC_lEEESK_SL_NS4_8TiledMMAINS4_8MMA_AtomIJNS4_4SM904GMMA31MMA_64x128x32_F32E5M2E5M2_SS_TNILNSP_7ScaleInE1ELSR_1EEEEEENS4_6LayoutINS5_IJSB_SC_SC_EEENS5_IJSC_NSA_ILi0EEESW_EEEEENS5_IJNS4_10UnderscoreESZ_SZ_EEEEENS4_23SM90_TMA_LOAD_MULTICASTENS4_14ComposedLayoutINS4_7SwizzleILi2ELi4ELi3EEENS4_18smem_ptr_flag_bitsILi8EEENSU_INS5_IJNSA_ILi8EEESI_EEENS5_IJSI_SC_EEEEEEEvNS4_8identityES12_S1C_vS1D_EENS_8epilogue10collective6detail29Sm90TmaWarpSpecializedAdapterINS1G_15DefaultEpilogueISK_SL_SL_NS1F_6thread17LinearCombinationISK_Li1EffLNS1K_9ScaleType4KindE0ELNS_15FloatRoundStyleE2ESK_EENS1_15EpilogueDefaultEEEEEvvEEEEvNT_6ParamsE,"ax",@progbits
	.align	128
.text._ZN7cutlass13device_kernelINS_4gemm6kernel13GemmUniversalIN4cute5tupleIJiiiiEEENS1_10collective13CollectiveMmaINS1_37MainloopSm90TmaGmmaWarpSpecializedFP8ILi9ENS5_IJNS4_1CILi2EEESB_NSA_ILi1EEEEEENS1_35KernelTmaWarpSpecializedCooperativeEEENS5_IJNSA_ILi256EEENSA_ILi128EEENSA_ILi64EEEEEENS_12float_e5m2_tENS5_IJlSC_lEEESK_SL_NS4_8TiledMMAINS4_8MMA_AtomIJNS4_4SM904GMMA31MMA_64x128x32_F32E5M2E5M2_SS_TNILNSP_7ScaleInE1ELSR_1EEEEEENS4_6LayoutINS5_IJSB_SC_SC_EEENS5_IJSC_NSA_ILi0EEESW_EEEEENS5_IJNS4_10UnderscoreESZ_SZ_EEEEENS4_23SM90_TMA_LOAD_MULTICASTENS4_14ComposedLayoutINS4_7SwizzleILi2ELi4ELi3EEENS4_18smem_ptr_flag_bitsILi8EEENSU_INS5_IJNSA_ILi8EEESI_EEENS5_IJSI_SC_EEEEEEEvNS4_8identityES12_S1C_vS1D_EENS_8epilogue10collective6detail29Sm90TmaWarpSpecializedAdapterINS1G_15DefaultEpilogueISK_SL_SL_NS1F_6thread17LinearCombinationISK_Li1EffLNS1K_9ScaleType4KindE0ELNS_15FloatRoundStyleE2ESK_EENS1_15EpilogueDefaultEEEEEvvEEEEvNT_6ParamsE:
        .type           _ZN7cutlass13device_kernelINS_4gemm6kernel13GemmUniversalIN4cute5tupleIJiiiiEEENS1_10collective13CollectiveMmaINS1_37MainloopSm90TmaGmmaWarpSpecializedFP8ILi9ENS5_IJNS4_1CILi2EEESB_NSA_ILi1EEEEEENS1_35KernelTmaWarpSpecializedCooperativeEEENS5_IJNSA_ILi256EEENSA_ILi128EEENSA_ILi64EEEEEENS_12float_e5m2_tENS5_IJlSC_lEEESK_SL_NS4_8TiledMMAINS4_8MMA_AtomIJNS4_4SM904GMMA31MMA_64x128x32_F32E5M2E5M2_SS_TNILNSP_7ScaleInE1ELSR_1EEEEEENS4_6LayoutINS5_IJSB_SC_SC_EEENS5_IJSC_NSA_ILi0EEESW_EEEEENS5_IJNS4_10UnderscoreESZ_SZ_EEEEENS4_23SM90_TMA_LOAD_MULTICASTENS4_14ComposedLayoutINS4_7SwizzleILi2ELi4ELi3EEENS4_18smem_ptr_flag_bitsILi8EEENSU_INS5_IJNSA_ILi8EEESI_EEENS5_IJSI_SC_EEEEEEEvNS4_8identityES12_S1C_vS1D_EENS_8epilogue10collective6detail29Sm90TmaWarpSpecializedAdapterINS1G_15DefaultEpilogueISK_SL_SL_NS1F_6thread17LinearCombinationISK_Li1EffLNS1K_9ScaleType4KindE0ELNS_15FloatRoundStyleE2ESK_EENS1_15EpilogueDefaultEEEEEvvEEEEvNT_6ParamsE,@function
        .size           _ZN7cutlass13device_kernelINS_4gemm6kernel13GemmUniversalIN4cute5tupleIJiiiiEEENS1_10collective13CollectiveMmaINS1_37MainloopSm90TmaGmmaWarpSpecializedFP8ILi9ENS5_IJNS4_1CILi2EEESB_NSA_ILi1EEEEEENS1_35KernelTmaWarpSpecializedCooperativeEEENS5_IJNSA_ILi256EEENSA_ILi128EEENSA_ILi64EEEEEENS_12float_e5m2_tENS5_IJlSC_lEEESK_SL_NS4_8TiledMMAINS4_8MMA_AtomIJNS4_4SM904GMMA31MMA_64x128x32_F32E5M2E5M2_SS_TNILNSP_7ScaleInE1ELSR_1EEEEEENS4_6LayoutINS5_IJSB_SC_SC_EEENS5_IJSC_NSA_ILi0EEESW_EEEEENS5_IJNS4_10UnderscoreESZ_SZ_EEEEENS4_23SM90_TMA_LOAD_MULTICASTENS4_14ComposedLayoutINS4_7SwizzleILi2ELi4ELi3EEENS4_18smem_ptr_flag_bitsILi8EEENSU_INS5_IJNSA_ILi8EEESI_EEENS5_IJSI_SC_EEEEEEEvNS4_8identityES12_S1C_vS1D_EENS_8epilogue10collective6detail29Sm90TmaWarpSpecializedAdapterINS1G_15DefaultEpilogueISK_SL_SL_NS1F_6thread17LinearCombinationISK_Li1EffLNS1K_9ScaleType4KindE0ELNS_15FloatRoundStyleE2ESK_EENS1_15EpilogueDefaultEEEEEvvEEEEvNT_6ParamsE,(.L_x_345 - _ZN7cutlass13device_kernelINS_4gemm6kernel13GemmUniversalIN4cute5tupleIJiiiiEEENS1_10collective13CollectiveMmaINS1_37MainloopSm90TmaGmmaWarpSpecializedFP8ILi9ENS5_IJNS4_1CILi2EEESB_NSA_ILi1EEEEEENS1_35KernelTmaWarpSpecializedCooperativeEEENS5_IJNSA_ILi256EEENSA_ILi128EEENSA_ILi64EEEEEENS_12float_e5m2_tENS5_IJlSC_lEEESK_SL_NS4_8TiledMMAINS4_8MMA_AtomIJNS4_4SM904GMMA31MMA_64x128x32_F32E5M2E5M2_SS_TNILNSP_7ScaleInE1ELSR_1EEEEEENS4_6LayoutINS5_IJSB_SC_SC_EEENS5_IJSC_NSA_ILi0EEESW_EEEEENS5_IJNS4_10UnderscoreESZ_SZ_EEEEENS4_23SM90_TMA_LOAD_MULTICASTENS4_14ComposedLayoutINS4_7SwizzleILi2ELi4ELi3EEENS4_18smem_ptr_flag_bitsILi8EEENSU_INS5_IJNSA_ILi8EEESI_EEENS5_IJSI_SC_EEEEEEEvNS4_8identityES12_S1C_vS1D_EENS_8epilogue10collective6detail29Sm90TmaWarpSpecializedAdapterINS1G_15DefaultEpilogueISK_SL_SL_NS1F_6thread17LinearCombinationISK_Li1EffLNS1K_9ScaleType4KindE0ELNS_15FloatRoundStyleE2ESK_EENS1_15EpilogueDefaultEEEEEvvEEEEvNT_6ParamsE)
        .other          _ZN7cutlass13device_kernelINS_4gemm6kernel13GemmUniversalIN4cute5tupleIJiiiiEEENS1_10collective13CollectiveMmaINS1_37MainloopSm90TmaGmmaWarpSpecializedFP8ILi9ENS5_IJNS4_1CILi2EEESB_NSA_ILi1EEEEEENS1_35KernelTmaWarpSpecializedCooperativeEEENS5_IJNSA_ILi256EEENSA_ILi128EEENSA_ILi64EEEEEENS_12float_e5m2_tENS5_IJlSC_lEEESK_SL_NS4_8TiledMMAINS4_8MMA_AtomIJNS4_4SM904GMMA31MMA_64x128x32_F32E5M2E5M2_SS_TNILNSP_7ScaleInE1ELSR_1EEEEEENS4_6LayoutINS5_IJSB_SC_SC_EEENS5_IJSC_NSA_ILi0EEESW_EEEEENS5_IJNS4_10UnderscoreESZ_SZ_EEEEENS4_23SM90_TMA_LOAD_MULTICASTENS4_14ComposedLayoutINS4_7SwizzleILi2ELi4ELi3EEENS4_18smem_ptr_flag_bitsILi8EEENSU_INS5_IJNSA_ILi8EEESI_EEENS5_IJSI_SC_EEEEEEEvNS4_8identityES12_S1C_vS1D_EENS_8epilogue10collective6detail29Sm90TmaWarpSpecializedAdapterINS1G_15DefaultEpilogueISK_SL_SL_NS1F_6thread17LinearCombinationISK_Li1EffLNS1K_9ScaleType4KindE0ELNS_15FloatRoundStyleE2ESK_EENS1_15EpilogueDefaultEEEEEvvEEEEvNT_6ParamsE,@"STO_CUDA_ENTRY STV_DEFAULT"
_ZN7cutlass13device_kernelINS_4gemm6kernel13GemmUniversalIN4cute5tupleIJiiiiEEENS1_10collective13CollectiveMmaINS1_37MainloopSm90TmaGmmaWarpSpecializedFP8ILi9ENS5_IJNS4_1CILi2EEESB_NSA_ILi1EEEEEENS1_35KernelTmaWarpSpecializedCooperativeEEENS5_IJNSA_ILi256EEENSA_ILi128EEENSA_ILi64EEEEEENS_12float_e5m2_tENS5_IJlSC_lEEESK_SL_NS4_8TiledMMAINS4_8MMA_AtomIJNS4_4SM904GMMA31MMA_64x128x32_F32E5M2E5M2_SS_TNILNSP_7ScaleInE1ELSR_1EEEEEENS4_6LayoutINS5_IJSB_SC_SC_EEENS5_IJSC_NSA_ILi0EEESW_EEEEENS5_IJNS4_10UnderscoreESZ_SZ_EEEEENS4_23SM90_TMA_LOAD_MULTICASTENS4_14ComposedLayoutINS4_7SwizzleILi2ELi4ELi3EEENS4_18smem_ptr_flag_bitsILi8EEENSU_INS5_IJNSA_ILi8EEESI_EEENS5_IJSI_SC_EEEEEEEvNS4_8identityES12_S1C_vS1D_EENS_8epilogue10collective6detail29Sm90TmaWarpSpecializedAdapterINS1G_15DefaultEpilogueISK_SL_SL_NS1F_6thread17LinearCombinationISK_Li1EffLNS1K_9ScaleType4KindE0ELNS_15FloatRoundStyleE2ESK_EENS1_15EpilogueDefaultEEEEEvvEEEEvNT_6ParamsE:
[----:B------:R-:W0:Y:S02]  /*0000*/  LDC R1, c[0x0][0x28] ;  /* 0x00000a00ff017b82 */ /* 0x000e240000000800 */
[----:B0-----:R-:W-:Y:S01]  /*0010*/  VIADD R1, R1, 0xfffffef8 ;  /* 0xfffffef801017836 */ /* 0x001fe20000000000 */
[----:B------:R-:W0:Y:S01]  /*0020*/  S2R R4, SR_TID.X ;  /* 0x0000000000047919 */ /* 0x000e220000002100 */
[----:B------:R-:W-:Y:S01]  /*0030*/  ELECT P0, URZ, PT ;  /* 0x00000000003f782f */ /* 0x000fe20003800000 */
[----:B------:R-:W-:Y:S01]  /*0040*/  BSSY B0, `(.L_x_0) ;  /* 0x0000015000007945 */ /* 0x000fe20003800000 */
[--C-:B0-----:R-:W-:Y:S02]  /*0050*/  SHF.R.U32.HI R0, RZ, 0x5, R4.reuse ;  /* 0x00000005ff007819 */ /* 0x101fe40000011604 */
[----:B------:R-:W-:-:S03]  /*0060*/  SHF.R.U32.HI R2, RZ, 0x7, R4 ;  /* 0x00000007ff027819 */ /* 0x000fc60000011604 */
[----:B------:R-:W0:Y:S04]  /*0070*/  SHFL.IDX PT, R3, R0, RZ, 0x1f ;  /* 0x00001fff00037589 */ /* 0x000e2800000e0000 */
[----:B------:R-:W1:Y:S01]  /*0080*/  SHFL.IDX PT, R2, R2, RZ, 0x1f ;  /* 0x00001fff02027589 */ /* 0x000e6200000e0000 */
[----:B0-----:R-:W-:Y:S02]  /*0090*/  R2UR UR4, R3 ;  /* 0x00000000030472ca */ /* 0x001fe400000e0000 */
[----:B-1----:R-:W-:-:S11]  /*00a0*/  R2UR UR6, R2 ;  /* 0x00000000020672ca */ /* 0x002fd600000e0000 */
[----:B------:R-:W-:Y:S02]  /*00b0*/  USHF.R.S32.HI UR5, URZ, 0x1f, UR4 ;  /* 0x0000001f3f057899 */ /* 0x000fe40008011404 */
[----:B------:R-:W-:Y:S02]  /*00c0*/  ISETP.NE.OR P0, PT, RZ, UR4, !P0 ;  /* 0x00000004ff007c0c */ /* 0x000fe4000c705670 */
[----:B------:R-:W-:-:S04]  /*00d0*/  ULEA.HI UR5, UR5, UR4, URZ, 0x2 ;  /* 0x0000000405057291 */ /* 0x000fc8000f8f103f */
[----:B------:R-:W-:-:S04]  /*00e0*/  ULOP3.LUT UR5, UR5, 0xfffffffc, URZ, 0xc0, !UPT ;  /* 0xfffffffc05057892 */ /* 0x000fc8000f8ec03f */
[----:B------:R-:W-:-:S03]  /*00f0*/  UIADD3 UR8, UR4, -UR5, URZ ;  /* 0x8000000504087290 */ /* 0x000fc6000fffe03f */
[----:B------:R-:W-:Y:S09]  /*0100*/  @P0 BRA `(.L_x_1) ;  /* 0x0000000000200947 */ /* 0x000ff20003800000 */
[----:B------:R-:W-:Y:S02]  /*0110*/  ULDC.64 UR4, c[0x0][0x198] ;  /* 0x0000660000047ab9 */ /* 0x000fe40000000a00 */
[----:B------:R-:W-:Y:S02]  /*0120*/  UIADD3 UR10, UP0, UR4, 0xf0, URZ ;  /* 0x000000f0040a7890 */ /* 0x000fe4000ff1e03f */
[----:B------:R-:W-:Y:S02]  /*0130*/  UIADD3 UR4, UP1, UR4, 0x1f0, URZ ;  /* 0x000001f004047890 */ /* 0x000fe4000ff3e03f */
[----:B------:R-:W-:Y:S02]  /*0140*/  UIADD3.X UR11, URZ, UR5, URZ, UP0, !UPT ;  /* 0x000000053f0b7290 */ /* 0x000fe400087fe43f */
[----:B------:R-:W-:-:S07]  /*0150*/  UIADD3.X UR5, URZ, UR5, URZ, UP1, !UPT ;  /* 0x000000053f057290 */ /* 0x000fce0008ffe43f */
[----:B------:R0:W-:Y:S02]  /*0160*/  UTMACCTL.PF [UR10] ;  /* 0x000000000a0079b9 */ /* 0x0001e40008040000 */
[----:B------:R0:W-:Y:S02]  /*0170*/  UTMACCTL.PF [UR4] ;  /* 0x00000000040079b9 */ /* 0x0001e40008040000 */
[----:B0-----:R-:W-:Y:S01]  /*0180*/  NOP ;  /* 0x0000000000007918 */ /* 0x001fe20000000000 */
.L_x_1:
[----:B------:R-:W-:Y:S05]  /*0190*/  BSYNC B0 ;  /* 0x0000000000007941 */ /* 0x000fea0003800000 */
.L_x_0:
[----:B------:R-:W0:Y:S01]  /*01a0*/  SHFL.IDX PT, R3, R0, RZ, 0x1f ;  /* 0x00001fff00037589 */ /* 0x000e2200000e0000 */
[----:B------:R-:W-:Y:S01]  /*01b0*/  UISETP.NE.AND UP0, UPT, UR8, 0x3, UPT ;  /* 0x000000030800788c */ /* 0x000fe2000bf05270 */
[----:B------:R-:W-:Y:S01]  /*01c0*/  ISETP.NE.AND P1, PT, RZ, UR6, PT ;  /* 0x00000006ff007c0c */ /* 0x000fe2000bf25270 */
[----:B------:R-:W-:Y:S02]  /*01d0*/  UIADD3 UR10, UR6, -0x1, URZ ;  /* 0xffffffff060a7890 */ /* 0x000fe4000fffe03f */
[----:B------:R-:W-:Y:S02]  /*01e0*/  UISETP.EQ.OR UP0, UPT, UR8, URZ, !UP0 ;  /* 0x0000003f0800728c */ /* 0x000fe4000c702670 */
[----:B------:R-:W-:Y:S02]  /*01f0*/  UISETP.GE.U32.AND UP1, UPT, UR10, 0x2, UPT ;  /* 0x000000020a00788c */ /* 0x000fe4000bf26070 */
[----:B------:R-:W-:-:S04]  /*0200*/  UISETP.EQ.AND UP0, UPT, UR6, URZ, UP0 ;  /* 0x0000003f0600728c */ /* 0x000fc80008702270 */
[----:B------:R-:W-:-:S04]  /*0210*/  USEL UR13, URZ, 0x1, !UP0 ;  /* 0x000000013f0d7887 */ /* 0x000fc8000c000000 */
[----:B------:R-:W-:Y:S01]  /*0220*/  USEL UR13, UR13, 0x2, UP1 ;  /* 0x000000020d0d7887 */ /* 0x000fe20008800000 */
[----:B0-----:R-:W-:-:S13]  /*0230*/  ISETP.NE.AND P0, PT, R3, RZ, PT ;  /* 0x000000ff0300720c */ /* 0x001fda0003f05270 */
[----:B------:R-:W-:Y:S05]  /*0240*/  @P0 BRA `(.L_x_2) ;  /* 0x00000000008c0947 */ /* 0x000fea0003800000 */
[----:B------:R-:W-:Y:S01]  /*0250*/  ELECT P0, URZ, PT ;  /* 0x00000000003f782f */ /* 0x000fe20003800000 */
[----:B------:R-:W-:-:S12]  /*0260*/  BSSY B0, `(.L_x_2) ;  /* 0x0000021000007945 */ /* 0x000fd80003800000 */
[----:B------:R-:W-:Y:S05]  /*0270*/  @!P0 BRA `(.L_x_3) ;  /* 0x00000000007c8947 */ /* 0x000fea0003800000 */
[----:B------:R-:W0:Y:S01]  /*0280*/  S2UR UR9, SR_CgaCtaId ;  /* 0x00000000000979c3 */ /* 0x000e220000008800 */
[----:B------:R-:W-:Y:S01]  /*0290*/  UMOV UR4, 0x400 ;  /* 0x0000040000047882 */ /* 0x000fe20000000000 */
[----:B------:R-:W-:Y:S01]  /*02a0*/  UMOV UR5, 0x1 ;  /* 0x0000000100057882 */ /* 0x000fe20000000000 */
[----:B------:R-:W-:Y:S02]  /*02b0*/  UMOV UR6, 0x6 ;  /* 0x0000000600067882 */ /* 0x000fe40000000000 */
[----:B------:R-:W-:-:S04]  /*02c0*/  UIADD3 UR6, -UR6, 0x100000, URZ ;  /* 0x0010000006067890 */ /* 0x000fc8000fffe13f */
[----:B------:R-:W-:Y:S02]  /*02d0*/  USHF.L.U32 UR7, UR6, 0xb, URZ ;  /* 0x0000000b06077899 */ /* 0x000fe4000800063f */
[----:B------:R-:W-:Y:S02]  /*02e0*/  USHF.L.U32 UR6, UR6, 0x1, URZ ;  /* 0x0000000106067899 */ /* 0x000fe4000800063f */
[----:B0-----:R-:W-:Y:S02]  /*02f0*/  ULEA UR9, UR9, UR4, 0x18 ;  /* 0x0000000409097291 */ /* 0x001fe4000f8ec03f */
[----:B------:R-:W-:-:S04]  /*0300*/  UIADD3 UR4, -UR5, 0x100000, URZ ;  /* 0x0010000005047890 */ /* 0x000fc8000fffe13f */
[----:B------:R-:W-:Y:S02]  /*0310*/  USHF.L.U32 UR5, UR4, 0xb, URZ ;  /* 0x0000000b04057899 */ /* 0x000fe4000800063f */
[----:B------:R-:W-:Y:S01]  /*0320*/  USHF.L.U32 UR4, UR4, 0x1, URZ ;  /* 0x0000000104047899 */ /* 0x000fe2000800063f */
[----:B------:R-:W0:Y:S11]  /*0330*/  FENCE.VIEW.ASYNC.S ;  /* 0x00000000000073c6 */ /* 0x000e360000000000 */
[----:B0-----:R0:W1:Y:S01]  /*0340*/  SYNCS.EXCH.64 URZ, [UR9], UR4 ;  /* 0x00000004093f75b2 */ /* 0x0010620008000100 */
[----:B------:R0:W2:Y:S01]  /*0350*/  SYNCS.EXCH.64 URZ, [UR9+0x48], UR6 ;  /* 0x00004806093f75b2 */ /* 0x0000a20008000100 */
[----:B------:R0:W3:Y:S01]  /*0360*/  SYNCS.EXCH.64 URZ, [UR9+0x8], UR4 ;  /* 0x00000804093f75b2 */ /* 0x0000e20008000100 */
[----:B------:R0:W4:Y:S01]  /*0370*/  SYNCS.EXCH.64 URZ, [UR9+0x50], UR6 ;  /* 0x00005006093f75b2 */ /* 0x0001220008000100 */
[----:B------:R0:W0:Y:S01]  /*0380*/  SYNCS.EXCH.64 URZ, [UR9+0x10], UR4 ;  /* 0x00001004093f75b2 */ /* 0x0000220008000100 */
        /* <DEDUP_REMOVED lines=13> */
[----:B------:R-:W-:Y:S01]  /*0460*/  NOP ;  /* 0x0000000000007918 */ /* 0x000fe20000000000 */
.L_x_3:
[----:B0-----:R-:W-:Y:S05]  /*0470*/  BSYNC B0 ;  /* 0x0000000000007941 */ /* 0x001fea0003800000 */
.L_x_2:
[----:B------:R-:W-:Y:S01]  /*0480*/  SHF.R.S32.HI R2, RZ, 0x1f, R4 ;  /* 0x0000001fff027819 */ /* 0x000fe20000011404 */
[----:B------:R-:W0:Y:S01]  /*0490*/  SHFL.IDX PT, R0, R0, RZ, 0x1f ;  /* 0x00001fff00007589 */ /* 0x000e2200000e0000 */
[----:B------:R-:W5:Y:S01]  /*04a0*/  S2UR UR9, SR_CTAID.X ;  /* 0x00000000000979c3 */ /* 0x000f620000002500 */
[----:B------:R-:W-:Y:S02]  /*04b0*/  ELECT P0, URZ, PT ;  /* 0x00000000003f782f */ /* 0x000fe40003800000 */
[----:B------:R-:W-:Y:S01]  /*04c0*/  LEA.HI R2, R2, R4, RZ, 0x7 ;  /* 0x0000000402027211 */ /* 0x000fe200078f38ff */
[----:B------:R-:W-:Y:S01]  /*04d0*/  ULDC UR4, c[0x0][0x150] ;  /* 0x0000540000047ab9 */ /* 0x000fe20000000800 */
[----:B------:R-:W-:Y:S01]  /*04e0*/  SHF.R.S32.HI R6, RZ, 0x1f, R3 ;  /* 0x0000001fff067819 */ /* 0x000fe20000011403 */
[----:B------:R-:W-:Y:S01]  /*04f0*/  NOP ;  /* 0x0000000000007918 */ /* 0x000fe20000000000 */
[----:B------:R-:W-:Y:S01]  /*0500*/  LOP3.LUT R2, R2, 0xffffff80, RZ, 0xc0, !PT ;  /* 0xffffff8002027812 */ /* 0x000fe200078ec0ff */
[----:B------:R-:W-:Y:S01]  /*0510*/  NOP ;  /* 0x0000000000007918 */ /* 0x000fe20000000000 */
[----:B------:R-:W-:Y:S01]  /*0520*/  LEA.HI R6, R6, R3, RZ, 0x2 ;  /* 0x0000000306067211 */ /* 0x000fe200078f10ff */
[----:B------:R-:W1:Y:S02]  /*0530*/  LDC R8, c[0x0][0x144] ;  /* 0x00005100ff087b82 */ /* 0x000e640000000800 */
[----:B------:R-:W-:Y:S01]  /*0540*/  IMAD.IADD R4, R4, 0x1, -R2 ;  /* 0x0000000104047824 */ /* 0x000fe200078e0a02 */
[----:B------:R-:W-:Y:S01]  /*0550*/  LOP3.LUT R6, R6, 0x3ffffffc, RZ, 0xc0, !PT ;  /* 0x3ffffffc06067812 */ /* 0x000fe200078ec0ff */
[----:B------:R-:W2:Y:S03]  /*0560*/  S2R R2, SR_CTAID.Y ;  /* 0x0000000000027919 */ /* 0x000ea60000002600 */
[----:B------:R-:W-:Y:S01]  /*0570*/  SHF.R.S32.HI R5, RZ, 0x1f, R4 ;  /* 0x0000001fff057819 */ /* 0x000fe20000011404 */
[----:B------:R-:W-:Y:S01]  /*0580*/  IMAD.IADD R6, R3, 0x1, -R6 ;  /* 0x0000000103067824 */ /* 0x000fe200078e0a06 */
[----:B------:R-:W3:Y:S02]  /*0590*/  LDC R11, c[0x0][0x148] ;  /* 0x00005200ff0b7b82 */ /* 0x000ee40000000800 */
[----:B------:R-:W-:-:S02]  /*05a0*/  LEA.HI R5, R5, R4, RZ, 0x3 ;  /* 0x0000000405057211 */ /* 0x000fc400078f18ff */
[----:B0-----:R-:W-:Y:S02]  /*05b0*/  ISETP.NE.OR P0, PT, R0, RZ, !P0 ;  /* 0x000000ff0000720c */ /* 0x001fe40004705670 */
[--C-:B------:R-:W-:Y:S02]  /*05c0*/  SHF.R.S32.HI R0, RZ, 0x3, R5.reuse ;  /* 0x00000003ff007819 */ /* 0x100fe40000011405 */
[----:B------:R-:W-:Y:S02]  /*05d0*/  SHF.R.S32.HI R5, RZ, 0x1f, R5 ;  /* 0x0000001fff057819 */ /* 0x000fe40000011405 */
[----:B-----5:R-:W-:Y:S02]  /*05e0*/  I2FP.F32.U32 R7, UR9 ;  /* 0x0000000900077c45 */ /* 0x020fe40008201000 */
[----:B------:R-:W-:-:S03]  /*05f0*/  LEA.HI R5, R5, R0, RZ, 0x2 ;  /* 0x0000000005057211 */ /* 0x000fc600078f10ff */
[----:B------:R-:W-:Y:S01]  /*0600*/  FMUL R7, R7, UR4 ;  /* 0x0000000407077c20 */ /* 0x000fe20008400000 */
[----:B------:R-:W-:Y:S01]  /*0610*/  LOP3.LUT R5, R5, 0xfffffffc, RZ, 0xc0, !PT ;  /* 0xfffffffc05057812 */ /* 0x000fe200078ec0ff */
[----:B------:R-:W-:Y:S01]  /*0620*/  VOTEU.ALL UP0, P0 ;  /* 0x00000000003f7886 */ /* 0x000fe20000000000 */
[----:B------:R-:W-:Y:S01]  /*0630*/  ULDC UR4, c[0x0][0x154] ;  /* 0x0000550000047ab9 */ /* 0x000fe20000000800 */
[----:B------:R-:W-:Y:S02]  /*0640*/  VOTEU.ALL UP1, P0 ;  /* 0x00000000003f7886 */ /* 0x000fe40000020000 */
[----:B------:R-:W0:Y:S01]  /*0650*/  F2I.U32.TRUNC.NTZ R7, R7 ;  /* 0x0000000700077305 */ /* 0x000e22000020f000 */
[----:B------:R-:W-:Y:S01]  /*0660*/  IMAD.IADD R5, R0, 0x1, -R5 ;  /* 0x0000000100057824 */ /* 0x000fe200078e0a05 */
[----:B------:R-:W5:Y:S01]  /*0670*/  @!UP0 S2UR UR7, SR_CgaCtaId ;  /* 0x00000000000789c3 */ /* 0x000f620000008800 */
[----:B------:R-:W-:Y:S02]  /*0680*/  @!UP0 UMOV UR6, 0x400 ;  /* 0x0000040000068882 */ /* 0x000fe40000000000 */
[----:B------:R-:W-:Y:S01]  /*0690*/  IMAD R5, R6, 0x4, R5 ;  /* 0x0000000406057824 */ /* 0x000fe200078e0205 */
[----:B--2---:R-:W-:-:S04]  /*06a0*/  I2FP.F32.U32 R9, R2 ;  /* 0x0000000200097245 */ /* 0x004fc80000201000 */
[----:B------:R-:W-:Y:S01]  /*06b0*/  LEA.HI R0, R5, R5, RZ, 0x1 ;  /* 0x0000000505007211 */ /* 0x000fe200078f08ff */
[----:B------:R-:W-:Y:S01]  /*06c0*/  FMUL R9, R9, UR4 ;  /* 0x0000000409097c20 */ /* 0x000fe20008400000 */
[----:B------:R-:W-:Y:S02]  /*06d0*/  UMOV UR4, 0x20 ;  /* 0x0000002000047882 */ /* 0x000fe40000000000 */
[----:B------:R-:W-:Y:S01]  /*06e0*/  LOP3.LUT R6, R0, 0xfffffffe, RZ, 0xc0, !PT ;  /* 0xfffffffe00067812 */ /* 0x000fe200078ec0ff */
[----:B0-----:R-:W-:Y:S01]  /*06f0*/  IMAD.MOV R13, RZ, RZ, -R7 ;  /* 0x000000ffff0d7224 */ /* 0x001fe200078e0a07 */
[----:B------:R-:W-:-:S04]  /*0700*/  @!UP0 UIADD3 UR4, -UR4, 0x100000, URZ ;  /* 0x0010000004048890 */ /* 0x000fc8000fffe13f */
[----:B------:R-:W-:Y:S02]  /*0710*/  @!UP0 USHF.L.U32 UR5, UR4, 0xb, URZ ;  /* 0x0000000b04058899 */ /* 0x000fe4000800063f */
[----:B------:R-:W-:Y:S01]  /*0720*/  @!UP0 USHF.L.U32 UR4, UR4, 0x1, URZ ;  /* 0x0000000104048899 */ /* 0x000fe2000800063f */
[----:B------:R-:W0:Y:S01]  /*0730*/  F2I.U32.TRUNC.NTZ R9, R9 ;  /* 0x0000000900097305 */ /* 0x000e22000020f000 */
[----:B-1----:R-:W-:Y:S02]  /*0740*/  IMAD R0, R8, R13, UR9 ;  /* 0x0000000908007e24 */ /* 0x002fe4000f8e020d */
[C---:B------:R-:W-:Y:S02]  /*0750*/  IMAD.IADD R7, R5.reuse, 0x1, -R6 ;  /* 0x0000000105077824 */ /* 0x040fe400078e0a06 */
[----:B------:R-:W-:-:S03]  /*0760*/  IMAD.SHL.U32 R6, R5, 0x4, RZ ;  /* 0x0000000405067824 */ /* 0x000fc600078e00ff */
[----:B------:R-:W-:Y:S01]  /*0770*/  ISETP.NE.AND P2, PT, R7, R0, PT ;  /* 0x000000000700720c */ /* 0x000fe20003f45270 */
[----:B-----5:R-:W-:Y:S01]  /*0780*/  @!UP0 ULEA UR6, UR7, UR6, 0x18 ;  /* 0x0000000607068291 */ /* 0x020fe2000f8ec03f */
[----:B------:R-:W-:Y:S01]  /*0790*/  LOP3.LUT R10, R5, 0xc, R6, 0x78, !PT ;  /* 0x0000000c050a7812 */ /* 0x000fe200078e7806 */
[----:B------:R-:W1:Y:S01]  /*07a0*/  LDC R7, c[0x0][0x140] ;  /* 0x00005000ff077b82 */ /* 0x000e620000000800 */
[----:B------:R-:W-:Y:S01]  /*07b0*/  VOTEU.ALL UP0, P0 ;  /* 0x00000000003f7886 */ /* 0x000fe20000000000 */
[----:B------:R-:W-:Y:S01]  /*07c0*/  LOP3.LUT P0, RZ, R4, 0x7, RZ, 0xc0, !PT ;  /* 0x0000000704ff7812 */ /* 0x000fe2000780c0ff */
[----:B0-----:R-:W-:Y:S01]  /*07d0*/  IMAD.MOV R12, RZ, RZ, -R9 ;  /* 0x000000ffff0c7224 */ /* 0x001fe200078e0a09 */
[----:B------:R0:W-:Y:S01]  /*07e0*/  STL [R1+0x7c], R10 ;  /* 0x00007c0a01007387 */ /* 0x0001e20000100800 */
[----:B------:R-:W-:Y:S01]  /*07f0*/  IMAD.MOV.U32 R4, RZ, RZ, 0x1 ;  /* 0x00000001ff047424 */ /* 0x000fe200078e00ff */
[----:B------:R-:W-:Y:S01]  /*0800*/  ISETP.LT.U32.AND P0, PT, R10, 0x4, !P0 ;  /* 0x000000040a00780c */ /* 0x000fe20004701070 */
[----:B---3--:R-:W-:-:S03]  /*0810*/  IMAD R6, R11, R12, R2 ;  /* 0x0000000c0b067224 */ /* 0x008fc600078e0202 */
[----:B------:R-:W-:Y:S01]  /*0820*/  @P2 LEA.HI R5, R10, R10, RZ, 0x1 ;  /* 0x0000000a0a052211 */ /* 0x000fe200078f08ff */
[----:B------:R-:W2:Y:S02]  /*0830*/  FENCE.VIEW.ASYNC.S ;  /* 0x00000000000073c6 */ /* 0x000ea40000000000 */
[----:B--2---:R0:W2:Y:S01]  /*0840*/  @!UP0 SYNCS.EXCH.64 URZ, [UR6+0xa0], UR4 ;  /* 0x0000a004063f85b2 */ /* 0x0040a20008000100 */
[----:B------:R-:W-:-:S04]  /*0850*/  @P2 SHF.R.S32.HI R5, RZ, 0x1, R5 ;  /* 0x00000001ff052819 */ /* 0x000fc80000011405 */
[----:B------:R-:W-:Y:S02]  /*0860*/  @P2 ISETP.NE.AND P3, PT, R5, R6, PT ;  /* 0x000000060500220c */ /* 0x000fe40003f65270 */
[----:B------:R-:W-:Y:S02]  /*0870*/  SEL R5, RZ, 0x1, !P0 ;  /* 0x00000001ff057807 */ /* 0x000fe40004000000 */
[----:B------:R-:W-:Y:S02]  /*0880*/  @P2 SEL R4, RZ, 0x1, P3 ;  /* 0x00000001ff042807 */ /* 0x000fe40001800000 */
[----:B-1----:R-:W-:Y:S02]  /*0890*/  ISETP.EQ.U32.AND P5, PT, R7, 0x1, PT ;  /* 0x000000010700780c */ /* 0x002fe40003fa2070 */
[----:B------:R-:W-:Y:S01]  /*08a0*/  LOP3.LUT R4, R4, R5, RZ, 0xc0, !PT ;  /* 0x0000000504047212 */ /* 0x000fe200078ec0ff */
[----:B------:R0:W1:Y:S01]  /*08b0*/  @!UP1 SYNCS.EXCH.64 URZ, [UR6+0xa8], UR4 ;  /* 0x0000a804063f95b2 */ /* 0x0000620008000100 */
[----:B------:R-:W-:-:S03]  /*08c0*/  NOP ;  /* 0x0000000000007918 */ /* 0x000fc60000000000 */
[----:B------:R0:W-:Y:S06]  /*08d0*/  STL [R1+0x78], R4 ;  /* 0x0000780401007387 */ /* 0x0001ec0000100800 */
[----:B--2---:R-:W-:Y:S05]  /*08e0*/  @!P5 BRA `(.L_x_4) ;  /* 0x000000000008d947 */ /* 0x004fea0003800000 */
[----:B-1--4-:R-:W-:Y:S01]  /*08f0*/  UCGABAR_ARV ;  /* 0x00000000000079c7 */ /* 0x012fe20008000000 */
[----:B------:R-:W-:Y:S05]  /*0900*/  BRA `(.L_x_5) ;  /* 0x0000000000047947 */ /* 0x000fea0003800000 */
.L_x_4:
[----:B-1--4-:R-:W-:Y:S01]  /*0910*/  NOP ;  /* 0x0000000000007918 */ /* 0x012fe20000000000 */
.L_x_5:
[----:B------:R-:W1:Y:S01]  /*0920*/  LDC R3, c[0x0][0x65c] ;  /* 0x00019700ff037b82 */ /* 0x000e620000000800 */
[----:B0-----:R-:W-:Y:S02]  /*0930*/  IMAD.U32 R4, RZ, RZ, UR9 ;  /* 0x00000009ff047e24 */ /* 0x001fe4000f8e00ff */
[----:B------:R-:W-:Y:S01]  /*0940*/  IMAD.MOV.U32 R5, RZ, RZ, RZ ;  /* 0x000000ffff057224 */ /* 0x000fe200078e00ff */
[----:B-1----:R-:W-:-:S13]  /*0950*/  ISETP.NE.AND P4, PT, R3, 0x1, PT ;  /* 0x000000010300780c */ /* 0x002fda0003f85270 */
[----:B------:R-:W0:Y:S01]  /*0960*/  @P4 LDC R7, c[0x0][0x10] ;  /* 0x00000400ff074b82 */ /* 0x000e220000000800 */
[----:B------:R-:W-:Y:S02]  /*0970*/  @P4 IMAD.MOV.U32 R3, RZ, RZ, RZ ;  /* 0x000000ffff034224 */ /* 0x000fe400078e00ff */
[----:B------:R-:W-:-:S05]  /*0980*/  @P4 IMAD.MOV.U32 R13, RZ, RZ, RZ ;  /* 0x000000ffff0d4224 */ /* 0x000fca00078e00ff */
[----:B------:R-:W1:Y:S01]  /*0990*/  @!P4 LDC R9, c[0x0][0xc] ;  /* 0x00000300ff09cb82 */ /* 0x000e620000000800 */
[----:B0-----:R-:W-:-:S04]  /*09a0*/  @P4 IMAD.WIDE.U32 R6, R7, UR9, R2 ;  /* 0x0000000907064c25 */ /* 0x001fc8000f8e0002 */
[----:B------:R-:W-:Y:S02]  /*09b0*/  @P4 IMAD.MOV.U32 R19, RZ, RZ, R6 ;  /* 0x000000ffff134224 */ /* 0x000fe400078e0006 */
[----:B------:R-:W-:Y:S02]  /*09c0*/  @P4 IMAD.IADD R23, R7, 0x1, R13 ;  /* 0x0000000107174824 */ /* 0x000fe400078e020d */
[----:B-1----:R-:W-:-:S04]  /*09d0*/  @!P4 IMAD.WIDE.U32 R4, R2, R9, R4 ;  /* 0x000000090204c225 */ /* 0x002fc800078e0004 */
[----:B------:R-:W-:Y:S02]  /*09e0*/  @!P4 IMAD.MOV.U32 R19, RZ, RZ, R4 ;  /* 0x000000ffff13c224 */ /* 0x000fe400078e0004 */
[----:B------:R-:W-:-:S03]  /*09f0*/  @!P4 IMAD.MOV.U32 R23, RZ, RZ, R5 ;  /* 0x000000ffff17c224 */ /* 0x000fc600078e0005 */
[----:B------:R0:W-:Y:S04]  /*0a00*/  STL [R1+0x84], R19 ;  /* 0x0000841301007387 */ /* 0x0001e80000100800 */
[----:B------:R0:W-:Y:S01]  /*0a10*/  STL [R1+0x80], R23 ;  /* 0x0000801701007387 */ /* 0x0001e20000100800 */
[----:B------:R-:W-:Y:S05]  /*0a20*/  @!P5 BRA `(.L_x_6) ;  /* 0x00000000000cd947 */ /* 0x000fea0003800000 */
[----:B------:R-:W-:Y:S01]  /*0a30*/  UCGABAR_WAIT ;  /* 0x0000000000007dc7 */ /* 0x000fe20008000000 */
[----:B------:R-:W-:Y:S01]  /*0a40*/  CCTL.IVALL ;  /* 0x00000000ff00798f */ /* 0x000fe20002000000 */
[----:B------:R-:W-:Y:S05]  /*0a50*/  BRA `(.L_x_7) ;  /* 0x0000000000047947 */ /* 0x000fea0003800000 */
.L_x_6:
[----:B------:R-:W-:Y:S06]  /*0a60*/  BAR.SYNC.DEFER_BLOCKING 0x0 ;  /* 0x0000000000007b1d */ /* 0x000fec0000010000 */
.L_x_7:
[----:B------:R-:W-:Y:S05]  /*0a70*/  @!P1 BRA `(.L_x_8) ;  /* 0x000000e400449947 */ /* 0x000fea0003800000 */
[----:B------:R-:W-:-:S06]  /*0a80*/  UISETP.GT.U32.AND UP0, UPT, UR10, 0x1, UPT ;  /* 0x000000010a00788c */ /* 0x000fcc000bf04070 */
[----:B------:R-:W-:-:S13]  /*0a90*/  PLOP3.LUT P0, PT, PT, PT, UP0, 0x80, 0x0 ;  /* 0x000000000000781c */ /* 0x000fda0003f0f008 */
[----:B------:R-:W-:Y:S05]  /*0aa0*/  @P0 EXIT ;  /* 0x000000000000094d */ /* 0x000fea0003800000 */
[----:B------:R-:W-:Y:S01]  /*0ab0*/  IMAD.MOV.U32 R6, RZ, RZ, -0x1 ;  /* 0xffffffffff067424 */ /* 0x000fe200078e00ff */
[----:B------:R-:W-:Y:S01]  /*0ac0*/  ULDC.64 UR4, c[0x0][0x650] ;  /* 0x0001940000047ab9 */ /* 0x000fe20000000a00 */
[----:B------:R-:W-:Y:S01]  /*0ad0*/  IMAD.MOV.U32 R5, RZ, RZ, -0x1 ;  /* 0xffffffffff057424 */ /* 0x000fe200078e00ff */
[----:B------:R-:W-:Y:S01]  /*0ae0*/  ISETP.GE.U32.AND P0, PT, R19, UR4, PT ;  /* 0x0000000413007c0c */ /* 0x000fe2000bf06070 */
[----:B------:R-:W-:Y:S01]  /*0af0*/  UMOV UR22, 0xffffffff ;  /* 0xffffffff00167882 */ /* 0x000fe20000000000 */
[----:B------:R1:W-:Y:S01]  /*0b00*/  STL [R1+0x8c], R6 ;  /* 0x00008c0601007387 */ /* 0x0003e20000100800 */
[----:B------:R-:W-:Y:S02]  /*0b10*/  PRMT R4, RZ, 0x7610, R4 ;  /* 0x00007610ff047816 */ /* 0x000fe40000000004 */
[----:B------:R-:W-:Y:S01]  /*0b20*/  ISETP.GE.U32.AND.EX P0, PT, R23, UR5, PT, P0 ;  /* 0x0000000517007c0c */ /* 0x000fe2000bf06100 */
[----:B------:R1:W-:-:S12]  /*0b30*/  STL [R1+0x88], R5 ;  /* 0x0000880501007387 */ /* 0x0003d80000100800 */
[----:B-1----:R-:W-:Y:S05]  /*0b40*/  @P0 BRA `(.L_x_9) ;  /* 0x0000000400380947 */ /* 0x002fea0003800000 */
[----:B------:R-:W1:Y:S01]  /*0b50*/  LDC.64 R14, c[0x0][0x628] ;  /* 0x00018a00ff0e7b82 */ /* 0x000e620000000a00 */
[----:B------:R-:W-:Y:S02]  /*0b60*/  IMAD.MOV.U32 R4, RZ, RZ, R19 ;  /* 0x000000ffff047224 */ /* 0x000fe400078e0013 */
[----:B------:R-:W-:-:S05]  /*0b70*/  IMAD.MOV.U32 R5, RZ, RZ, R23 ;  /* 0x000000ffff057224 */ /* 0x000fca00078e0017 */
[----:B------:R-:W2:Y:S08]  /*0b80*/  LDC R10, c[0x0][0x630] ;  /* 0x00018c00ff0a7b82 */ /* 0x000eb00000000800 */
[----:B------:R-:W3:Y:S01]  /*0b90*/  LDC.64 R16, c[0x0][0x620] ;  /* 0x00018800ff107b82 */ /* 0x000ee20000000a00 */
[----:B-1----:R-:W-:-:S04]  /*0ba0*/  ISETP.NE.U32.AND P0, PT, R14, RZ, PT ;  /* 0x000000ff0e00720c */ /* 0x002fc80003f05070 */
[----:B------:R-:W-:-:S13]  /*0bb0*/  ISETP.NE.AND.EX P0, PT, R15, RZ, PT, P0 ;  /* 0x000000ff0f00720c */ /* 0x000fda0003f05300 */
[----:B--23--:R-:W-:Y:S05]  /*0bc0*/  @!P0 BRA `(.L_x_10) ;  /* 0x0000000000288947 */ /* 0x00cfea0003800000 */
[----:B------:R-:W1:Y:S02]  /*0bd0*/  LDC R9, c[0x0][0x634] ;  /* 0x00018d00ff097b82 */ /* 0x000e640000000800 */
[----:B-1----:R-:W-:-:S05]  /*0be0*/  IADD3 R9, P0, R19, R9, RZ ;  /* 0x0000000913097210 */ /* 0x002fca0007f1e0ff */
[----:B------:R-:W-:-:S04]  /*0bf0*/  IMAD.X R13, RZ, RZ, R23, P0 ;  /* 0x000000ffff0d7224 */ /* 0x000fc800000e0617 */
[----:B------:R-:W-:-:S04]  /*0c00*/  IMAD.WIDE.U32 R4, R13, R14, RZ ;  /* 0x0000000e0d047225 */ /* 0x000fc800078e00ff */
[----:B------:R-:W-:-:S04]  /*0c10*/  IMAD.WIDE.U32 R6, P0, R9, R15, R4 ;  /* 0x0000000f09067225 */ /* 0x000fc80007800004 */
[----:B------:R-:W-:-:S04]  /*0c20*/  IMAD.WIDE.U32 R4, R9, R14, RZ ;  /* 0x0000000e09047225 */ /* 0x000fc800078e00ff */
[----:B------:R-:W-:Y:S01]  /*0c30*/  IMAD.X R9, RZ, RZ, RZ, P0 ;  /* 0x000000ffff097224 */ /* 0x000fe200000e06ff */
[----:B------:R-:W-:Y:S01]  /*0c40*/  IADD3 RZ, P0, R5, R6, RZ ;  /* 0x0000000605ff7210 */ /* 0x000fe20007f1e0ff */
[----:B------:R-:W-:-:S04]  /*0c50*/  IMAD.MOV.U32 R8, RZ, RZ, R7 ;  /* 0x000000ffff087224 */ /* 0x000fc800078e0007 */
[----:B------:R-:W-:-:S08]  /*0c60*/  IMAD.WIDE.U32.X R4, R13, R15, R8, P0 ;  /* 0x0000000f0d047225 */ /* 0x000fd000000e0408 */
.L_x_10:
[----:B------:R-:W1:Y:S01]  /*0c70*/  LDC.64 R20, c[0x0][0x640] ;  /* 0x00019000ff147b82 */ /* 0x000e620000000a00 */
[-C--:B------:R-:W-:Y:S01]  /*0c80*/  SHF.R.U64 R22, R4, R10.reuse, R5 ;  /* 0x0000000a04167219 */ /* 0x080fe20000001205 */
[----:B------:R-:W-:Y:S01]  /*0c90*/  IMAD.MOV.U32 R4, RZ, RZ, R19 ;  /* 0x000000ffff047224 */ /* 0x000fe200078e0013 */
[----:B------:R-:W-:Y:S01]  /*0ca0*/  SHF.R.U32.HI R3, RZ, R10, R5 ;  /* 0x0000000aff037219 */ /* 0x000fe20000011605 */
[----:B------:R-:W-:Y:S01]  /*0cb0*/  IMAD.MOV.U32 R5, RZ, RZ, R23 ;  /* 0x000000ffff057224 */ /* 0x000fe200078e0017 */
[----:B------:R-:W-:Y:S01]  /*0cc0*/  IADD3 R7, P0, RZ, -R22, RZ ;  /* 0x80000016ff077210 */ /* 0x000fe20007f1e0ff */
[----:B0-----:R-:W-:Y:S02]  /*0cd0*/  IMAD R23, R11, R12, R2 ;  /* 0x0000000c0b177224 */ /* 0x001fe400078e0202 */
[----:B------:R-:W0:Y:S01]  /*0ce0*/  LDC R8, c[0x0][0x618] ;  /* 0x00018600ff087b82 */ /* 0x000e220000000800 */
[----:B------:R-:W-:Y:S02]  /*0cf0*/  IMAD.MOV.U32 R11, RZ, RZ, 0x1 ;  /* 0x00000001ff0b7424 */ /* 0x000fe400078e00ff */
[----:B------:R-:W-:-:S02]  /*0d00*/  IMAD.X R3, RZ, RZ, ~R3, P0 ;  /* 0x000000ffff037224 */ /* 0x000fc400000e0e03 */
[----:B------:R-:W-:-:S03]  /*0d10*/  IMAD.WIDE.U32 R4, R7, R16, R4 ;  /* 0x0000001007047225 */ /* 0x000fc600078e0004 */
[----:B------:R-:W2:Y:S01]  /*0d20*/  LDC R14, c[0x0][0x608] ;  /* 0x00018200ff0e7b82 */ /* 0x000ea20000000800 */
[----:B------:R-:W-:-:S04]  /*0d30*/  IMAD R6, R3, R16, RZ ;  /* 0x0000001003067224 */ /* 0x000fc800078e02ff */
[----:B------:R-:W-:-:S03]  /*0d40*/  IMAD R3, R7, R17, R6 ;  /* 0x0000001107037224 */ /* 0x000fc600078e0206 */
[----:B------:R-:W3:Y:S01]  /*0d50*/  LDC R18, c[0x0][0x658] ;  /* 0x00019600ff127b82 */ /* 0x000ee20000000800 */
[----:B------:R-:W-:Y:S01]  /*0d60*/  IMAD.IADD R3, R5, 0x1, R3 ;  /* 0x0000000105037824 */ /* 0x000fe200078e0203 */
[----:B-1----:R-:W-:Y:S01]  /*0d70*/  ISETP.NE.U32.AND P0, PT, R20, RZ, PT ;  /* 0x000000ff1400720c */ /* 0x002fe20003f05070 */
[----:B------:R-:W-:-:S03]  /*0d80*/  IMAD.MOV.U32 R5, RZ, RZ, -0x1 ;  /* 0xffffffffff057424 */ /* 0x000fc600078e00ff */
[----:B------:R-:W-:Y:S02]  /*0d90*/  ISETP.NE.AND.EX P0, PT, R21, RZ, PT, P0 ;  /* 0x000000ff1500720c */ /* 0x000fe40003f05300 */
[----:B------:R-:W1:Y:S01]  /*0da0*/  LDC R13, c[0x0][0x600] ;  /* 0x00018000ff0d7b82 */ /* 0x000e620000000800 */
[-CC-:B0-----:R-:W-:Y:S02]  /*0db0*/  SHF.R.U64 R10, R4, R8.reuse, R3.reuse ;  /* 0x00000008040a7219 */ /* 0x181fe40000001203 */
[----:B------:R-:W-:-:S05]  /*0dc0*/  SHF.R.U32.HI R3, RZ, R8, R3 ;  /* 0x00000008ff037219 */ /* 0x000fca0000011603 */
[----:B------:R-:W0:Y:S01]  /*0dd0*/  LDC R15, c[0x0][0x648] ;  /* 0x00019200ff0f7b82 */ /* 0x000e220000000800 */
[-CC-:B--2---:R-:W-:Y:S02]  /*0de0*/  SHF.R.U64 R19, R10, R14.reuse, R3.reuse ;  /* 0x0000000e0a137219 */ /* 0x184fe40000001203 */
[----:B------:R-:W-:-:S05]  /*0df0*/  SHF.R.U32.HI R3, RZ, R14, R3 ;  /* 0x0000000eff037219 */ /* 0x000fca0000011603 */
[----:B------:R-:W2:Y:S01]  /*0e00*/  LDC R17, c[0x0][0x638] ;  /* 0x00018e00ff117b82 */ /* 0x000ea20000000800 */
[-C--:B---3--:R-:W-:Y:S02]  /*0e10*/  SHF.L.U32 R2, R5, R18.reuse, RZ ;  /* 0x0000001205027219 */ /* 0x088fe400000006ff */
[--C-:B------:R-:W-:Y:S02]  /*0e20*/  SHF.R.U64 R12, R19, R18, R3.reuse ;  /* 0x00000012130c7219 */ /* 0x100fe40000001203 */
[----:B------:R-:W-:Y:S02]  /*0e30*/  LOP3.LUT R8, RZ, R2, RZ, 0x33, !PT ;  /* 0x00000002ff087212 */ /* 0x000fe400078e33ff */
[----:B------:R-:W-:Y:S01]  /*0e40*/  SHF.R.U32.HI R3, RZ, R18, R3 ;  /* 0x00000012ff037219 */ /* 0x000fe20000011603 */
[----:B------:R-:W3:Y:S01]  /*0e50*/  LDC R16, c[0x0][0x610] ;  /* 0x00018400ff107b82 */ /* 0x000ee20000000800 */
[----:B------:R-:W-:Y:S01]  /*0e60*/  IMAD.MOV.U32 R2, RZ, RZ, R12 ;  /* 0x000000ffff027224 */ /* 0x000fe200078e000c */
[----:B------:R-:W-:Y:S06]  /*0e70*/  @!P0 BRA `(.L_x_11) ;  /* 0x0000000000288947 */ /* 0x000fec0003800000 */
[----:B------:R-:W4:Y:S02]  /*0e80*/  LDC R7, c[0x0][0x64c] ;  /* 0x00019300ff077b82 */ /* 0x000f240000000800 */
[----:B----4-:R-:W-:-:S05]  /*0e90*/  IADD3 R7, P0, R12, R7, RZ ;  /* 0x000000070c077210 */ /* 0x010fca0007f1e0ff */
        /* <DEDUP_REMOVED lines=8> */
.L_x_11:
[----:B0-----:R-:W-:Y:S01]  /*0f20*/  SHF.R.U64 R4, R2, R15, R3 ;  /* 0x0000000f02047219 */ /* 0x001fe20000001203 */
[----:B-1----:R-:W-:Y:S01]  /*0f30*/  VIADD R5, R13, 0xffffffff ;  /* 0xffffffff0d057836 */ /* 0x002fe20000000000 */
[----:B------:R-:W-:Y:S02]  /*0f40*/  SHF.L.U32 R2, R11, R18, RZ ;  /* 0x000000120b027219 */ /* 0x000fe400000006ff */
[----:B------:R-:W-:Y:S01]  /*0f50*/  LOP3.LUT R3, R19, R8, RZ, 0xc0, !PT ;  /* 0x0000000813037212 */ /* 0x000fe200078ec0ff */
[----:B------:R-:W-:Y:S01]  /*0f60*/  IMAD.MOV R6, RZ, RZ, -R4 ;  /* 0x000000ffff067224 */ /* 0x000fe200078e0a04 */
[----:B------:R-:W-:Y:S02]  /*0f70*/  SEL R0, R0, R23, !P4 ;  /* 0x0000001700007207 */ /* 0x000fe40006000000 */
[----:B------:R-:W-:Y:S01]  /*0f80*/  LOP3.LUT R5, R10, R5, RZ, 0xc0, !PT ;  /* 0x000000050a057212 */ /* 0x000fe200078ec0ff */
[----:B------:R-:W-:Y:S01]  /*0f90*/  IMAD R3, R2, R4, R3 ;  /* 0x0000000402037224 */ /* 0x000fe200078e0203 */
[----:B------:R-:W-:Y:S01]  /*0fa0*/  R2UR UR22, R22 ;  /* 0x00000000161672ca */ /* 0x000fe200000e0000 */
[----:B--2---:R-:W-:-:S02]  /*0fb0*/  IMAD R2, R6, R17, R12 ;  /* 0x0000001106027224 */ /* 0x004fc400078e020c */
[----:B---3--:R-:W-:Y:S02]  /*0fc0*/  IMAD R0, R3, R16, R0 ;  /* 0x0000001003007224 */ /* 0x008fe400078e0200 */
[----:B------:R-:W-:Y:S02]  /*0fd0*/  IMAD R3, R2, R13, R5 ;  /* 0x0000000d02037224 */ /* 0x000fe400078e0205 */
[----:B------:R-:W-:-:S03]  /*0fe0*/  IMAD.MOV.U32 R4, RZ, RZ, 0x1 ;  /* 0x00000001ff047424 */ /* 0x000fc600078e00ff */
[----:B------:R-:W-:Y:S02]  /*0ff0*/  SEL R2, R3, R0, !P4 ;  /* 0x0000000003027207 */ /* 0x000fe40006000000 */
[----:B------:R-:W-:-:S03]  /*1000*/  SEL R0, R0, R3, !P4 ;  /* 0x0000000300007207 */ /* 0x000fc60006000000 */
[----:B------:R1:W-:Y:S04]  /*1010*/  STL [R1+0x88], R2 ;  /* 0x0000880201007387 */ /* 0x0003e80000100800 */
[----:B------:R1:W-:Y:S02]  /*1020*/  STL [R1+0x8c], R0 ;  /* 0x00008c0001007387 */ /* 0x0003e40000100800 */
.L_x_9:
[----:B------:R-:W-:-:S08]  /*1030*/  NOP ;  /* 0x0000000000007918 */ /* 0x000fd00000000000 */
[----:B------:R-:W2:Y:S02]  /*1040*/  USETMAXREG.TRY_ALLOC.CTAPOOL UP0, 0xe8 ;  /* 0x000000e8000079c8 */ /* 0x000ea40008000600 */
[----:B--2---:R-:W-:-:S13]  /*1050*/  PLOP3.LUT P0, PT, PT, PT, UP0, 0x80, 0x0 ;  /* 0x000000000000781c */ /* 0x004fda0003f0f008 */
[----:B------:R-:W-:Y:S05]  /*1060*/  @!P0 BRA `(.L_x_9) ;  /* 0xfffffffc00f08947 */ /* 0x000fea000383ffff */
[----:B------:R-:W-:Y:S01]  /*1070*/  ULDC.64 UR4, c[0x0][0x598] ;  /* 0x0001660000047ab9 */ /* 0x000fe20000000a00 */
[----:B------:R-:W-:Y:S01]  /*1080*/  ULDC.64 UR14, c[0x0][0x208] ;  /* 0x00008200000e7ab9 */ /* 0x000fe20000000a00 */
[----:B------:R-:W-:-:S04]  /*1090*/  ISETP.NE.U32.AND P0, PT, RZ, UR4, PT ;  /* 0x00000004ff007c0c */ /* 0x000fc8000bf05070 */
[----:B------:R-:W-:-:S13]  /*10a0*/  ISETP.NE.AND.EX P0, PT, RZ, UR5, PT, P0 ;  /* 0x00000005ff007c0c */ /* 0x000fda000bf05300 */
[----:B------:R-:W-:Y:S05]  /*10b0*/  @!P0 BRA `(.L_x_12) ;  /* 0x0000000000208947 */ /* 0x000fea0003800000 */
[----:B-1----:R-:W1:Y:S02]  /*10c0*/  LDC.64 R2, c[0x0][0x598] ;  /* 0x00016600ff027b82 */ /* 0x002e640000000a00 */
[----:B-1----:R-:W2:Y:S02]  /*10d0*/  LDG.E.64 R2, desc[UR14][R2.64] ;  /* 0x0000000e02027981 */ /* 0x002ea4000c1e1b00 */
[----:B--2---:R-:W-:-:S04]  /*10e0*/  ISETP.NE.U32.AND P0, PT, R2, RZ, PT ;  /* 0x000000ff0200720c */ /* 0x004fc80003f05070 */
[----:B------:R-:W-:-:S13]  /*10f0*/  ISETP.NE.AND.EX P0, PT, R3, RZ, PT, P0 ;  /* 0x000000ff0300720c */ /* 0x000fda0003f05300 */
[----:B------:R-:W-:Y:S05]  /*1100*/  @!P0 BRA `(.L_x_12) ;  /* 0x00000000000c8947 */ /* 0x000fea0003800000 */
[----:B------:R-:W2:Y:S02]  /*1110*/  LD.E R2, desc[UR14][R2.64] ;  /* 0x0000000e02027980 */ /* 0x000ea4000c101900 */
[----:B--2---:R-:W-:Y:S01]  /*1120*/  R2UR UR20, R2 ;  /* 0x00000000021472ca */ /* 0x004fe200000e0000 */
[----:B------:R-:W-:-:S14]  /*1130*/  BRA `(.L_x_13) ;  /* 0x0000000000247947 */ /* 0x000fdc0003800000 */
.L_x_12:
[----:B------:R-:W-:Y:S02]  /*1140*/  ULDC.64 UR4, c[0x0][0x588] ;  /* 0x0001620000047ab9 */ /* 0x000fe40000000a00 */
[----:B------:R-:W-:-:S04]  /*1150*/  ISETP.NE.U32.AND P0, PT, RZ, UR4, PT ;  /* 0x00000004ff007c0c */ /* 0x000fc8000bf05070 */
[----:B------:R-:W-:-:S13]  /*1160*/  ISETP.NE.AND.EX P0, PT, RZ, UR5, PT, P0 ;  /* 0x00000005ff007c0c */ /* 0x000fda000bf05300 */
[----:B------:R-:W-:Y:S05]  /*1170*/  @!P0 BRA `(.L_x_14) ;  /* 0x0000000000108947 */ /* 0x000fea0003800000 */
[----:B-1----:R-:W1:Y:S02]  /*1180*/  LDC.64 R2, c[0x0][0x588] ;  /* 0x00016200ff027b82 */ /* 0x002e640000000a00 */
[----:B-1----:R-:W2:Y:S02]  /*1190*/  LDG.E R2, desc[UR14][R2.64] ;  /* 0x0000000e02027981 */ /* 0x002ea4000c1e1900 */
[----:B--2---:R-:W-:Y:S01]  /*11a0*/  R2UR UR20, R2 ;  /* 0x00000000021472ca */ /* 0x004fe200000e0000 */
[----:B------:R-:W-:-:S14]  /*11b0*/  BRA `(.L_x_13) ;  /* 0x0000000000047947 */ /* 0x000fdc0003800000 */
.L_x_14:
[----:B------:R-:W-:-:S05]  /*11c0*/  ULDC UR20, c[0x0][0x580] ;  /* 0x0001600000147ab9 */ /* 0x000fca0000000800 */
.L_x_13:
[----:B------:R-:W-:Y:S02]  /*11d0*/  ULDC.64 UR4, c[0x0][0x5a0] ;  /* 0x0001680000047ab9 */ /* 0x000fe40000000a00 */
        /* <DEDUP_REMOVED lines=11> */
.L_x_15:
        /* <DEDUP_REMOVED lines=8> */
.L_x_17:
[----:B------:R-:W-:-:S05]  /*1310*/  ULDC UR21, c[0x0][0x584] ;  /* 0x0001610000157ab9 */ /* 0x000fca0000000800 */
.L_x_16:
[----:B------:R-:W-:-:S13]  /*1320*/  LOP3.LUT P0, RZ, R4, 0xff, RZ, 0xc0, !PT ;  /* 0x000000ff04ff7812 */ /* 0x000fda000780c0ff */
[----:B------:R-:W-:Y:S05]  /*1330*/  @!P0 EXIT ;  /* 0x000000000000894d */ /* 0x000fea0003800000 */
[----:B------:R-:W-:Y:S01]  /*1340*/  ULDC UR4, c[0x0][0x28c] ;  /* 0x0000a30000047ab9 */ /* 0x000fe20000000800 */
[----:B------:R-:W-:Y:S02]  /*1350*/  ULOP3.LUT UR23, UR13, 0x1, URZ, 0xfc, !UPT ;  /* 0x000000010d177892 */ /* 0x000fe4000f8efc3f */
[----:B------:R-:W-:-:S04]  /*1360*/  UIADD3 UR4, UR4, 0x3f, URZ ;  /* 0x0000003f04047890 */ /* 0x000fc8000fffe03f */
[----:B------:R-:W-:-:S04]  /*1370*/  USHF.R.S32.HI UR5, URZ, 0x1f, UR4 ;  /* 0x0000001f3f057899 */ /* 0x000fc80008011404 */
[----:B------:R-:W-:-:S03]  /*1380*/  ULEA.HI UR5, UR5, UR4, URZ, 0x6 ;  /* 0x0000000405057291 */ /* 0x000fc6000f8f303f */
[----:B------:R-:W-:Y:S01]  /*1390*/  UMOV UR4, URZ ;  /* 0x0000003f00047c82 */ /* 0x000fe20008000000 */
[----:B------:R-:W-:-:S03]  /*13a0*/  USHF.R.S32.HI UR9, URZ, 0x6, UR5 ;  /* 0x000000063f097899 */ /* 0x000fc60008011405 */
[----:B------:R-:W-:-:S09]  /*13b0*/  UMOV UR5, URZ ;  /* 0x0000003f00057c82 */ /* 0x000fd20008000000 */
.L_x_300:
[----:B-1----:R-:W1:Y:S01]  /*13c0*/  S2R R0, SR_TID.X ;  /* 0x0000000000007919 */ /* 0x002e620000002100 */
[----:B--2---:R-:W2:Y:S01]  /*13d0*/  S2UR UR17, SR_CgaCtaId ;  /* 0x00000000001179c3 */ /* 0x004ea20000008800 */
[----:B------:R-:W-:Y:S01]  /*13e0*/  UMOV UR16, 0x400 ;  /* 0x0000040000107882 */ /* 0x000fe20000000000 */
[----:B------:R-:W-:Y:S01]  /*13f0*/  UMOV UR6, URZ ;  /* 0x0000003f00067c82 */ /* 0x000fe20008000000 */
[----:B------:R-:W-:Y:S01]  /*1400*/  STL [R1+0x74], RZ ;  /* 0x000074ff01007387 */ /* 0x000fe20000100800 */
[----:B------:R-:W-:Y:S01]  /*1410*/  UMOV UR7, URZ ;  /* 0x0000003f00077c82 */ /* 0x000fe20008000000 */
[----:B------:R-:W-:Y:S01]  /*1420*/  UMOV UR8, URZ ;  /* 0x0000003f00087c82 */ /* 0x000fe20008000000 */
[----:B------:R-:W-:Y:S01]  /*1430*/  CS2R R4, SRZ ;  /* 0x0000000000047805 */ /* 0x000fe2000001ff00 */
[----:B------:R-:W-:Y:S01]  /*1440*/  STL [R1+0x70], RZ ;  /* 0x000070ff01007387 */ /* 0x000fe20000100800 */
[----:B---3--:R-:W3:Y:S01]  /*1450*/  LDC R2, c[0x0][0x28c] ;  /* 0x0000a300ff027b82 */ /* 0x008ee20000000800 */
[----:B------:R-:W-:-:S02]  /*1460*/  CS2R R6, SRZ ;  /* 0x0000000000067805 */ /* 0x000fc4000001ff00 */
[----:B------:R-:W-:Y:S01]  /*1470*/  CS2R R8, SRZ ;  /* 0x0000000000087805 */ /* 0x000fe2000001ff00 */
[----:B------:R-:W-:Y:S01]  /*1480*/  STL [R1+0x6c], RZ ;  /* 0x00006cff01007387 */ /* 0x000fe20000100800 */
[----:B------:R-:W-:Y:S02]  /*1490*/  CS2R R10, SRZ ;  /* 0x00000000000a7805 */ /* 0x000fe4000001ff00 */
[----:B------:R-:W-:Y:S02]  /*14a0*/  CS2R R12, SRZ ;  /* 0x00000000000c7805 */ /* 0x000fe4000001ff00 */
[----:B------:R-:W-:Y:S01]  /*14b0*/  CS2R R14, SRZ ;  /* 0x00000000000e7805 */ /* 0x000fe2000001ff00 */
[----:B------:R-:W-:Y:S01]  /*14c0*/  STL [R1+0x68], RZ ;  /* 0x000068ff01007387 */ /* 0x000fe20000100800 */
[----:B------:R-:W-:Y:S02]  /*14d0*/  CS2R R16, SRZ ;  /* 0x0000000000107805 */ /* 0x000fe4000001ff00 */
[----:B0-----:R-:W-:-:S02]  /*14e0*/  CS2R R18, SRZ ;  /* 0x0000000000127805 */ /* 0x001fc4000001ff00 */
[----:B------:R-:W-:Y:S01]  /*14f0*/  CS2R R20, SRZ ;  /* 0x0000000000147805 */ /* 0x000fe2000001ff00 */
[----:B------:R-:W-:Y:S01]  /*1500*/  STL [R1+0x64], RZ ;  /* 0x000064ff01007387 */ /* 0x000fe20000100800 */
[----:B------:R-:W-:Y:S02]  /*1510*/  CS2R R22, SRZ ;  /* 0x0000000000167805 */ /* 0x000fe4000001ff00 */
[----:B------:R-:W-:Y:S02]  /*1520*/  CS2R R152, SRZ ;  /* 0x0000000000987805 */ /* 0x000fe4000001ff00 */
[----:B------:R-:W-:Y:S01]  /*1530*/  CS2R R154, SRZ ;  /* 0x00000000009a7805 */ /* 0x000fe2000001ff00 */
[----:B------:R-:W-:Y:S01]  /*1540*/  STL [R1+0x60], RZ ;  /* 0x000060ff01007387 */ /* 0x000fe20000100800 */
[----:B------:R-:W-:Y:S02]  /*1550*/  CS2R R156, SRZ ;  /* 0x00000000009c7805 */ /* 0x000fe4000001ff00 */
[----:B------:R-:W-:-:S02]  /*1560*/  CS2R R158, SRZ ;  /* 0x00000000009e7805 */ /* 0x000fc4000001ff00 */
[----:B------:R-:W-:Y:S01]  /*1570*/  CS2R R160, SRZ ;  /* 0x0000000000a07805 */ /* 0x000fe2000001ff00 */
[----:B------:R-:W-:Y:S01]  /*1580*/  STL [R1+0x5c], RZ ;  /* 0x00005cff01007387 */ /* 0x000fe20000100800 */
[----:B------:R-:W-:Y:S02]  /*1590*/  CS2R R162, SRZ ;  /* 0x0000000000a27805 */ /* 0x000fe4000001ff00 */
[----:B------:R-:W-:Y:S02]  /*15a0*/  CS2R R164, SRZ ;  /* 0x0000000000a47805 */ /* 0x000fe4000001ff00 */
[----:B------:R-:W-:Y:S02]  /*15b0*/  CS2R R166, SRZ ;  /* 0x0000000000a67805 */ /* 0x000fe4000001ff00 */
[----:B-1----:R-:W-:Y:S01]  /*15c0*/  LOP3.LUT R0, R0, 0x80, RZ, 0xc0, !PT ;  /* 0x0000008000007812 */ /* 0x002fe200078ec0ff */
[----:B------:R-:W-:Y:S01]  /*15d0*/  STL [R1+0x58], RZ ;  /* 0x000058ff01007387 */ /* 0x000fe20000100800 */
[----:B---3--:R-:W-:-:S02]  /*15e0*/  ISETP.GE.AND P0, PT, R2, 0x1, PT ;  /* 0x000000010200780c */ /* 0x008fc40003f06270 */
[----:B------:R-:W-:Y:S02]  /*15f0*/  CS2R R2, SRZ ;  /* 0x0000000000027805 */ /* 0x000fe4000001ff00 */
[----:B------:R-:W-:Y:S01]  /*1600*/  SHF.R.U32.HI R0, RZ, 0x7, R0 ;  /* 0x00000007ff007819 */ /* 0x000fe20000011600 */
[----:B------:R-:W-:Y:S01]  /*1610*/  STL [R1+0x54], RZ ;  /* 0x000054ff01007387 */ /* 0x000fe20000100800 */
[----:B------:R-:W-:Y:S02]  /*1620*/  CS2R R168, SRZ ;  /* 0x0000000000a87805 */ /* 0x000fe4000001ff00 */
[----:B------:R-:W-:Y:S02]  /*1630*/  CS2R R170, SRZ ;  /* 0x0000000000aa7805 */ /* 0x000fe4000001ff00 */
[----:B------:R-:W-:Y:S01]  /*1640*/  CS2R R172, SRZ ;  /* 0x0000000000ac7805 */ /* 0x000fe2000001ff00 */
[----:B------:R-:W-:Y:S01]  /*1650*/  STL [R1+0x50], RZ ;  /* 0x000050ff01007387 */ /* 0x000fe20000100800 */
[----:B------:R-:W-:-:S02]  /*1660*/  CS2R R174, SRZ ;  /* 0x0000000000ae7805 */ /* 0x000fc4000001ff00 */
[----:B------:R-:W-:Y:S02]  /*1670*/  CS2R R176, SRZ ;  /* 0x0000000000b07805 */ /* 0x000fe4000001ff00 */
[----:B------:R-:W-:Y:S01]  /*1680*/  CS2R R178, SRZ ;  /* 0x0000000000b27805 */ /* 0x000fe2000001ff00 */
[----:B------:R-:W0:Y:S01]  /*1690*/  SHFL.IDX PT, R0, R0, RZ, 0x1f ;  /* 0x00001fff00007589 */ /* 0x000e2200000e0000 */
[----:B------:R-:W-:Y:S02]  /*16a0*/  CS2R R180, SRZ ;  /* 0x0000000000b47805 */ /* 0x000fe4000001ff00 */
[----:B------:R-:W-:Y:S02]  /*16b0*/  CS2R R182, SRZ ;  /* 0x0000000000b67805 */ /* 0x000fe4000001ff00 */
[----:B------:R-:W-:Y:S01]  /*16c0*/  CS2R R184, SRZ ;  /* 0x0000000000b87805 */ /* 0x000fe2000001ff00 */
[----:B------:R1:W-:Y:S01]  /*16d0*/  STL [R1+0x4c], RZ ;  /* 0x00004cff01007387 */ /* 0x0003e20000100800 */
[----:B------:R-:W-:-:S02]  /*16e0*/  CS2R R186, SRZ ;  /* 0x0000000000ba7805 */ /* 0x000fc4000001ff00 */
[----:B------:R-:W-:Y:S02]  /*16f0*/  CS2R R188, SRZ ;  /* 0x0000000000bc7805 */ /* 0x000fe4000001ff00 */
[----:B------:R-:W-:Y:S01]  /*1700*/  CS2R R190, SRZ ;  /* 0x0000000000be7805 */ /* 0x000fe2000001ff00 */
[----:B------:R1:W-:Y:S01]  /*1710*/  STL [R1+0x48], RZ ;  /* 0x000048ff01007387 */ /* 0x0003e20000100800 */
        /* <DEDUP_REMOVED lines=14> */
[----:B------:R-:W-:Y:S02]  /*1800*/  CS2R R214, SRZ ;  /* 0x0000000000d67805 */ /* 0x000fe4000001ff00 */
[----:B0-----:R-:W-:Y:S01]  /*1810*/  R2UR UR11, R0 ;  /* 0x00000000000b72ca */ /* 0x001fe200000e0000 */
[----:B------:R1:W-:Y:S01]  /*1820*/  STL [R1+0x38], RZ ;  /* 0x000038ff01007387 */ /* 0x0003e20000100800 */
[----:B------:R-:W-:Y:S01]  /*1830*/  IMAD.MOV.U32 R0, RZ, RZ, RZ ;  /* 0x000000ffff007224 */ /* 0x000fe200078e00ff */
[----:B------:R-:W-:Y:S02]  /*1840*/  CS2R R216, SRZ ;  /* 0x0000000000d87805 */ /* 0x000fe4000001ff00 */
[----:B------:R-:W-:Y:S01]  /*1850*/  CS2R R218, SRZ ;  /* 0x0000000000da7805 */ /* 0x000fe2000001ff00 */
[----:B------:R1:W-:Y:S01]  /*1860*/  STL [R1+0x34], RZ ;  /* 0x000034ff01007387 */ /* 0x0003e20000100800 */
[----:B------:R-:W-:-:S02]  /*1870*/  CS2R R220, SRZ ;  /* 0x0000000000dc7805 */ /* 0x000fc4000001ff00 */
[----:B------:R-:W-:Y:S02]  /*1880*/  CS2R R222, SRZ ;  /* 0x0000000000de7805 */ /* 0x000fe4000001ff00 */
[----:B------:R-:W-:Y:S01]  /*1890*/  CS2R R224, SRZ ;  /* 0x0000000000e07805 */ /* 0x000fe2000001ff00 */
[----:B------:R1:W-:Y:S01]  /*18a0*/  STL [R1+0x30], RZ ;  /* 0x000030ff01007387 */ /* 0x0003e20000100800 */
[----:B------:R-:W-:Y:S01]  /*18b0*/  IMAD.MOV.U32 R226, RZ, RZ, RZ ;  /* 0x000000ffffe27224 */ /* 0x000fe200078e00ff */
[----:B------:R-:W-:Y:S01]  /*18c0*/  CS2R R88, SRZ ;  /* 0x0000000000587805 */ /* 0x000fe2000001ff00 */
[----:B------:R-:W-:Y:S01]  /*18d0*/  IMAD.U32 R227, RZ, RZ, UR4 ;  /* 0x00000004ffe37e24 */ /* 0x000fe2000f8e00ff */
[----:B------:R1:W-:Y:S01]  /*18e0*/  STL [R1+0x2c], RZ ;  /* 0x00002cff01007387 */ /* 0x0003e20000100800 */
[----:B------:R-:W-:Y:S01]  /*18f0*/  ULEA.HI UR10, UR11, UR11, URZ, 0x1 ;  /* 0x0000000b0b0a7291 */ /* 0x000fe2000f8f083f */
[----:B------:R-:W-:Y:S02]  /*1900*/  CS2R R90, SRZ ;  /* 0x00000000005a7805 */ /* 0x000fe4000001ff00 */
[----:B------:R-:W-:Y:S01]  /*1910*/  CS2R R92, SRZ ;  /* 0x00000000005c7805 */ /* 0x000fe2000001ff00 */
[----:B------:R1:W-:Y:S01]  /*1920*/  STL [R1+0x28], RZ ;  /* 0x000028ff01007387 */ /* 0x0003e20000100800 */
[----:B------:R-:W-:Y:S01]  /*1930*/  ULOP3.LUT UR12, UR10, 0xffffe, URZ, 0xc0, !UPT ;  /* 0x000ffffe0a0c7892 */ /* 0x000fe2000f8ec03f */
[----:B------:R-:W-:Y:S01]  /*1940*/  CS2R R94, SRZ ;  /* 0x00000000005e7805 */ /* 0x000fe2000001ff00 */
[----:B--2---:R-:W-:Y:S01]  /*1950*/  ULEA UR10, UR17, UR16, 0x18 ;  /* 0x00000010110a7291 */ /* 0x004fe2000f8ec03f */
[----:B------:R1:W-:Y:S01]  /*1960*/  STL [R1+0x24], RZ ;  /* 0x000024ff01007387 */ /* 0x0003e20000100800 */
[----:B------:R-:W-:Y:S01]  /*1970*/  UIADD3 UR12, UR11, -UR12, URZ ;  /* 0x8000000c0b0c7290 */ /* 0x000fe2000fffe03f */
[----:B------:R-:W-:-:S02]  /*1980*/  CS2R R96, SRZ ;  /* 0x0000000000607805 */ /* 0x000fc4000001ff00 */
[----:B------:R-:W-:Y:S01]  /*1990*/  CS2R R98, SRZ ;  /* 0x0000000000627805 */ /* 0x000fe2000001ff00 */
[----:B------:R1:W-:Y:S01]  /*19a0*/  STL [R1+0x20], RZ ;  /* 0x000020ff01007387 */ /* 0x0003e20000100800 */
[----:B------:R-:W-:Y:S01]  /*19b0*/  ULEA UR12, UR12, UR10, 0xc ;  /* 0x0000000a0c0c7291 */ /* 0x000fe2000f8e603f */
[----:B------:R-:W-:Y:S02]  /*19c0*/  CS2R R100, SRZ ;  /* 0x0000000000647805 */ /* 0x000fe4000001ff00 */
[----:B------:R-:W-:Y:S01]  /*19d0*/  CS2R R102, SRZ ;  /* 0x0000000000667805 */ /* 0x000fe2000001ff00 */
[----:B------:R1:W-:Y:S01]  /*19e0*/  STL [R1+0x1c], RZ ;  /* 0x00001cff01007387 */ /* 0x0003e20000100800 */
[----:B------:R-:W-:Y:S01]  /*19f0*/  UIADD3 UR12, UR12, 0x180, URZ ;  /* 0x000001800c0c7890 */ /* 0x000fe2000fffe03f */
[----:B------:R-:W-:Y:S02]  /*1a00*/  CS2R R104, SRZ ;  /* 0x0000000000687805 */ /* 0x000fe4000001ff00 */
[----:B------:R-:W-:Y:S01]  /*1a10*/  CS2R R106, SRZ ;  /* 0x00000000006a7805 */ /* 0x000fe2000001ff00 */
[----:B------:R1:W-:Y:S01]  /*1a20*/  STL [R1+0x18], RZ ;  /* 0x000018ff01007387 */ /* 0x0003e20000100800 */
[----:B------:R-:W-:Y:S01]  /*1a30*/  USHF.R.U32.HI UR11, URZ, 0x4, UR12 ;  /* 0x000000043f0b7899 */ /* 0x000fe2000801160c */
[----:B------:R-:W-:-:S02]  /*1a40*/  CS2R R108, SRZ ;  /* 0x00000000006c7805 */ /* 0x000fc4000001ff00 */
[----:B------:R-:W-:Y:S01]  /*1a50*/  CS2R R110, SRZ ;  /* 0x00000000006e7805 */ /* 0x000fe2000001ff00 */
[----:B------:R1:W-:Y:S01]  /*1a60*/  STL [R1+0x14], RZ ;  /* 0x000014ff01007387 */ /* 0x0003e20000100800 */
[----:B------:R-:W-:Y:S01]  /*1a70*/  ULOP3.LUT UR11, UR11, 0x3fff, URZ, 0xc0, !UPT ;  /* 0x00003fff0b0b7892 */ /* 0x000fe2000f8ec03f */
[----:B------:R-:W-:Y:S01]  /*1a80*/  CS2R R112, SRZ ;  /* 0x0000000000707805 */ /* 0x000fe2000001ff00 */
[----:B------:R-:W-:Y:S01]  /*1a90*/  UMOV UR12, UR5 ;  /* 0x00000005000c7c82 */ /* 0x000fe20008000000 */
        /* <DEDUP_REMOVED lines=16> */
[----:B------:R1:W-:Y:S01]  /*1ba0*/  STL [R1], RZ ;  /* 0x000000ff01007387 */ /* 0x0003e20000100800 */
[----:B------:R-:W-:Y:S02]  /*1bb0*/  CS2R R138, SRZ ;  /* 0x00000000008a7805 */ /* 0x000fe4000001ff00 */
[----:B------:R-:W-:Y:S02]  /*1bc0*/  CS2R R140, SRZ ;  /* 0x00000000008c7805 */ /* 0x000fe4000001ff00 */
[----:B------:R-:W-:Y:S02]  /*1bd0*/  CS2R R142, SRZ ;  /* 0x00000000008e7805 */ /* 0x000fe4000001ff00 */
[----:B------:R-:W-:-:S02]  /*1be0*/  CS2R R144, SRZ ;  /* 0x0000000000907805 */ /* 0x000fc4000001ff00 */
[----:B------:R-:W-:Y:S02]  /*1bf0*/  CS2R R146, SRZ ;  /* 0x0000000000927805 */ /* 0x000fe4000001ff00 */
[----:B------:R-:W-:Y:S02]  /*1c00*/  CS2R R148, SRZ ;  /* 0x0000000000947805 */ /* 0x000fe4000001ff00 */
[----:B------:R-:W-:Y:S02]  /*1c10*/  CS2R R150, SRZ ;  /* 0x0000000000967805 */ /* 0x000fe4000001ff00 */
[----:B------:R-:W-:Y:S02]  /*1c20*/  CS2R R24, SRZ ;  /* 0x0000000000187805 */ /* 0x000fe4000001ff00 */
[----:B----4-:R-:W-:Y:S02]  /*1c30*/  CS2R R26, SRZ ;  /* 0x00000000001a7805 */ /* 0x010fe4000001ff00 */
[----:B------:R-:W-:-:S02]  /*1c40*/  CS2R R28, SRZ ;  /* 0x00000000001c7805 */ /* 0x000fc4000001ff00 */
[----:B------:R-:W-:Y:S02]  /*1c50*/  CS2R R30, SRZ ;  /* 0x00000000001e7805 */ /* 0x000fe4000001ff00 */
[----:B------:R-:W-:Y:S02]  /*1c60*/  CS2R R32, SRZ ;  /* 0x0000000000207805 */ /* 0x000fe4000001ff00 */
        /* <DEDUP_REMOVED lines=26> */
[----:B------:R-:W-:Y:S01]  /*1e10*/  CS2R R86, SRZ ;  /* 0x0000000000567805 */ /* 0x000fe2000001ff00 */
[----:B-1----:R-:W-:Y:S06]  /*1e20*/  @!P0 BRA `(.L_x_18) ;  /* 0x0000001000888947 */ /* 0x002fec0003800000 */
[----:B------:R-:W-:-:S06]  /*1e30*/  UISETP.NE.AND UP0, UPT, UR23, 0x3, UPT ;  /* 0x000000031700788c */ /* 0x000fcc000bf05270 */
[----:B------:R-:W-:-:S13]  /*1e40*/  PLOP3.LUT P1, PT, PT, PT, UP0, 0x80, 0x0 ;  /* 0x000000000000781c */ /* 0x000fda0003f2f008 */
[----:B------:R-:W-:Y:S05]  /*1e50*/  @!P1 BRA `(.L_x_19) ;  /* 0x0000000000049947 */ /* 0x000fea0003800000 */
[----:B------:R-:W-:Y:S01]  /*1e60*/  BPT.TRAP 0x1 ;  /* 0x000000040000795c */ /* 0x000fe20000300000 */
.L_x_19:
[----:B------:R-:W-:Y:S01]  /*1e70*/  ULEA UR6, UR5, UR10, 0x3 ;  /* 0x0000000a05067291 */ /* 0x000fe2000f8e183f */
[----:B------:R-:W-:-:S05]  /*1e80*/  IMAD.U32 R0, RZ, RZ, UR4 ;  /* 0x00000004ff007e24 */ /* 0x000fca000f8e00ff */
[----:B------:R-:W-:-:S04]  /*1e90*/  SHF.L.U32 R0, R0, 0x1f, RZ ;  /* 0x0000001f00007819 */ /* 0x000fc800000006ff */
[----:B------:R0:W1:Y:S01]  /*1ea0*/  SYNCS.PHASECHK.TRANS64.TRYWAIT P0, [UR6], R0 ;  /* 0x00000000ff0075a7 */ /* 0x0000620008000146 */
[----:B------:R-:W-:Y:S05]  /*1eb0*/  @!P1 BRA `(.L_x_20) ;  /* 0x0000000000049947 */ /* 0x000fea0003800000 */
[----:B------:R-:W-:Y:S01]  /*1ec0*/  BPT.TRAP 0x1 ;  /* 0x000000040000795c */ /* 0x000fe20000300000 */
.L_x_20:
[----:B-1----:R-:W-:Y:S05]  /*1ed0*/  @P0 BRA `(.L_x_21) ;  /* 0x0000000000080947 */ /* 0x002fea0003800000 */
[----:B------:R-:W1:Y:S02]  /*1ee0*/  SYNCS.PHASECHK.TRANS64.TRYWAIT P0, [UR6], R0 ;  /* 0x00000000ff0075a7 */ /* 0x000e640008000146 */
[----:B-1----:R-:W-:Y:S05]  /*1ef0*/  @!P0 BRA `(.L_x_22) ;  /* 0x000000e800ac8947 */ /* 0x002fea0003800000 */
.L_x_21:
[----:B------:R-:W-:Y:S01]  /*1f00*/  UIADD3 UR6, UR10, 0x24180, URZ ;  /* 0x000241800a067890 */ /* 0x000fe2000fffe03f */
[----:B------:R-:W-:Y:S01]  /*1f10*/  WARPGROUP.ARRIVE ;  /* 0x00000000000079c5 */ /* 0x000fe20000000000 */
[----:B------:R-:W-:Y:S01]  /*1f20*/  ULOP3.LUT UR7, UR11, 0x10000, URZ, 0xfc, !UPT ;  /* 0x000100000b077892 */ /* 0x000fe2000f8efc3f */
[----:B------:R2:W-:Y:S01]  /*1f30*/  STL [R1+0x74], RZ ;  /* 0x000074ff01007387 */ /* 0x0005e20000100800 */
[----:B------:R-:W-:Y:S01]  /*1f40*/  USHF.R.U32.HI UR6, URZ, 0x4, UR6 ;  /* 0x000000043f067899 */ /* 0x000fe20008011606 */
[----:B01----:R-:W-:Y:S01]  /*1f50*/  IMAD.MOV.U32 R0, RZ, RZ, RZ ;  /* 0x000000ffff007224 */ /* 0x003fe200078e00ff */
[----:B------:R-:W-:Y:S01]  /*1f60*/  ULEA UR7, UR5, UR7, 0xa ;  /* 0x0000000705077291 */ /* 0x000fe2000f8e503f */
[----:B------:R2:W-:Y:S01]  /*1f70*/  STL [R1+0x70], RZ ;  /* 0x000070ff01007387 */ /* 0x0005e20000100800 */
[----:B------:R-:W-:Y:S01]  /*1f80*/  ULOP3.LUT UR6, UR6, 0x3fff, URZ, 0xc0, !UPT ;  /* 0x00003fff06067892 */ /* 0x000fe2000f8ec03f */
[----:B------:R-:W-:Y:S01]  /*1f90*/  CS2R R2, SRZ ;  /* 0x0000000000027805 */ /* 0x000fe2000001ff00 */
[----:B------:R-:W-:Y:S01]  /*1fa0*/  UMOV UR17, 0x80000020 ;  /* 0x8000002000117882 */ /* 0x000fe20000000000 */
[----:B------:R-:W-:Y:S01]  /*1fb0*/  UMOV UR19, 0x80000020 ;  /* 0x8000002000137882 */ /* 0x000fe20000000000 */
[----:B------:R-:W-:Y:S01]  /*1fc0*/  ULOP3.LUT UR6, UR6, 0x10000, URZ, 0xfc, !UPT ;  /* 0x0001000006067892 */ /* 0x000fe2000f8efc3f */
[----:B------:R2:W-:Y:S01]  /*1fd0*/  STL [R1+0x6c], RZ ;  /* 0x00006cff01007387 */ /* 0x0005e20000100800 */
[----:B------:R-:W-:Y:S01]  /*1fe0*/  UMOV UR16, UR7 ;  /* 0x0000000700107c82 */ /* 0x000fe20008000000 */
[----:B------:R-:W-:Y:S01]  /*1ff0*/  CS2R R4, SRZ ;  /* 0x0000000000047805 */ /* 0x000fe2000001ff00 */
[----:B------:R-:W-:Y:S01]  /*2000*/  ULEA UR8, UR5, UR6, 0x9 ;  /* 0x0000000605087291 */ /* 0x000fe2000f8e483f */
[----:B------:R2:W-:Y:S01]  /*2010*/  STL [R1+0x68], RZ ;  /* 0x000068ff01007387 */ /* 0x0005e20000100800 */
[----:B------:R-:W-:Y:S01]  /*2020*/  CS2R R6, SRZ ;  /* 0x0000000000067805 */ /* 0x000fe2000001ff00 */
[----:B------:R-:W-:Y:S01]  /*2030*/  UMOV UR6, 0x2 ;  /* 0x0000000200067882 */ /* 0x000fe20000000000 */
[----:B------:R-:W-:Y:S01]  /*2040*/  CS2R R8, SRZ ;  /* 0x0000000000087805 */ /* 0x000fe2000001ff00 */
[----:B------:R2:W-:Y:S01]  /*2050*/  STL [R1+0x64], RZ ;  /* 0x000064ff01007387 */ /* 0x0005e20000100800 */
[----:B------:R-:W-:Y:S01]  /*2060*/  CS2R R10, SRZ ;  /* 0x00000000000a7805 */ /* 0x000fe2000001ff00 */
[----:B------:R-:W-:Y:S01]  /*2070*/  UMOV UR18, UR8 ;  /* 0x0000000800127c82 */ /* 0x000fe20008000000 */
[----:B------:R-:W-:Y:S01]  /*2080*/  CS2R R12, SRZ ;  /* 0x00000000000c7805 */ /* 0x000fe2000001ff00 */
[----:B------:R-:W-:Y:S01]  /*2090*/  QGMMA.64x128x32.F32.E5M2.E5M2 R88, gdesc[UR16], RZ, !UPT ;  /* 0x01e00000105879f3 */ /* 0x000fe2000c7038ff */
[----:B------:R-:W-:Y:S01]  /*20a0*/  UIADD3 UR16, UR7, 0x200, URZ ;  /* 0x0000020007107890 */ /* 0x000fe2000fffe03f */
[----:B------:R2:W-:Y:S01]  /*20b0*/  STL [R1+0x60], RZ ;  /* 0x000060ff01007387 */ /* 0x0005e20000100800 */
[----:B------:R-:W-:Y:S01]  /*20c0*/  UMOV UR17, 0x80000020 ;  /* 0x8000002000117882 */ /* 0x000fe20000000000 */
[----:B------:R-:W-:-:S02]  /*20d0*/  CS2R R14, SRZ ;  /* 0x00000000000e7805 */ /* 0x000fc4000001ff00 */
[----:B------:R-:W-:Y:S01]  /*20e0*/  CS2R R16, SRZ ;  /* 0x0000000000107805 */ /* 0x000fe2000001ff00 */
[----:B------:R2:W-:Y:S01]  /*20f0*/  STL [R1+0x5c], RZ ;  /* 0x00005cff01007387 */ /* 0x0005e20000100800 */
[----:B------:R-:W-:Y:S02]  /*2100*/  CS2R R18, SRZ ;  /* 0x0000000000127805 */ /* 0x000fe4000001ff00 */
[----:B------:R-:W-:Y:S02]  /*2110*/  CS2R R20, SRZ ;  /* 0x0000000000147805 */ /* 0x000fe4000001ff00 */
[----:B------:R-:W-:Y:S01]  /*2120*/  CS2R R22, SRZ ;  /* 0x0000000000167805 */ /* 0x000fe2000001ff00 */
[----:B------:R2:W-:Y:S01]  /*2130*/  STL [R1+0x58], RZ ;  /* 0x000058ff01007387 */ /* 0x0005e20000100800 */
[----:B------:R-:W-:Y:S01]  /*2140*/  CS2R R152, SRZ ;  /* 0x0000000000987805 */ /* 0x000fe2000001ff00 */
[----:B------:R-:W-:Y:S01]  /*2150*/  QGMMA.64x128x32.F32.E5M2.E5M2 R24, gdesc[UR16], RZ, !UPT ;  /* 0x01e00000101879f3 */ /* 0x000fe2000c7038ff */
[----:B------:R-:W-:Y:S01]  /*2160*/  UIADD3 UR16, UR7, 0x2, URZ ;  /* 0x0000000207107890 */ /* 0x000fe2000fffe03f */
[----:B------:R2:W-:Y:S01]  /*2170*/  STL [R1+0x54], RZ ;  /* 0x000054ff01007387 */ /* 0x0005e20000100800 */
[----:B------:R-:W-:Y:S01]  /*2180*/  UIADD3 UR18, UR8, 0x2, URZ ;  /* 0x0000000208127890 */ /* 0x000fe2000fffe03f */
[----:B------:R-:W-:Y:S01]  /*2190*/  CS2R R154, SRZ ;  /* 0x00000000009a7805 */ /* 0x000fe2000001ff00 */
[----:B------:R-:W-:Y:S01]  /*21a0*/  UMOV UR17, 0x80000020 ;  /* 0x8000002000117882 */ /* 0x000fe20000000000 */
        /* <DEDUP_REMOVED lines=9> */
[----:B------:R-:W-:Y:S02]  /*2240*/  CS2R R166, SRZ ;  /* 0x0000000000a67805 */ /* 0x000fe4000001ff00 */
        /* <DEDUP_REMOVED lines=39> */
[----:B------:R-:W-:-:S03]  /*24c0*/  IMAD.MOV.U32 R226, RZ, RZ, RZ ;  /* 0x000000ffffe27224 */ /* 0x000fc600078e00ff */
[----:B------:R2:W-:Y:S04]  /*24d0*/  STL [R1+0x1c], RZ ;  /* 0x00001cff01007387 */ /* 0x0005e80000100800 */
[----:B------:R2:W-:Y:S04]  /*24e0*/  STL [R1+0x18], RZ ;  /* 0x000018ff01007387 */ /* 0x0005e80000100800 */
[----:B------:R2:W-:Y:S04]  /*24f0*/  STL [R1+0x14], RZ ;  /* 0x000014ff01007387 */ /* 0x0005e80000100800 */
[----:B------:R2:W-:Y:S04]  /*2500*/  STL [R1+0x10], RZ ;  /* 0x000010ff01007387 */ /* 0x0005e80000100800 */
[----:B------:R2:W-:Y:S04]  /*2510*/  STL [R1+0xc], RZ ;  /* 0x00000cff01007387 */ /* 0x0005e80000100800 */
[----:B------:R2:W-:Y:S04]  /*2520*/  STL [R1+0x8], RZ ;  /* 0x000008ff01007387 */ /* 0x0005e80000100800 */
[----:B------:R2:W-:Y:S04]  /*2530*/  STL [R1+0x4], RZ ;  /* 0x000004ff01007387 */ /* 0x0005e80000100800 */
[----:B------:R2:W-:Y:S01]  /*2540*/  STL [R1], RZ ;  /* 0x000000ff01007387 */ /* 0x0005e20000100800 */
[----:B------:R-:W-:Y:S01]  /*2550*/  QGMMA.64x128x32.F32.E5M2.E5M2 R88, gdesc[UR16], R88 ;  /* 0x01e00000105879f3 */ /* 0x000fe20008703858 */
[----:B------:R-:W-:Y:S01]  /*2560*/  UIADD3 UR16, UR7, 0x202, URZ ;  /* 0x0000020207107890 */ /* 0x000fe2000fffe03f */
[----:B------:R-:W-:-:S02]  /*2570*/  UMOV UR17, 0x80000020 ;  /* 0x8000002000117882 */ /* 0x000fc40000000000 */
[----:B------:R-:W-:Y:S02]  /*2580*/  ULDC UR7, c[0x0][0x50c] ;  /* 0x0001430000077ab9 */ /* 0x000fe40000000800 */
[----:B------:R-:W-:-:S04]  /*2590*/  UISETP.NE.AND UP0, UPT, UR7, 0x2, UPT ;  /* 0x000000020700788c */ /* 0x000fc8000bf05270 */
[----:B------:R-:W-:Y:S02]  /*25a0*/  USEL UR7, URZ, 0x1, UP0 ;  /* 0x000000013f077887 */ /* 0x000fe40008000000 */
[----:B------:R-:W-:Y:S04]  /*25b0*/  QGMMA.64x128x32.F32.E5M2.E5M2 R24, gdesc[UR16], R24, gsb0 ;  /* 0x01e00000101879f3 */ /* 0x000fe80008003818 */
[----:B------:R-:W-:-:S13]  /*25c0*/  ISETP.NE.AND P0, PT, RZ, UR7, PT ;  /* 0x00000007ff007c0c */ /* 0x000fda000bf05270 */
[----:B--2---:R-:W-:Y:S05]  /*25d0*/  @!P0 BRA `(.L_x_23) ;  /* 0x0000000800808947 */ /* 0x004fea0003800000 */
[----:B------:R-:W-:Y:S02]  /*25e0*/  WARPGROUP.DEPBAR.LE gsb0, 0x0 ;  /* 0x00008000000079c5 */ /* 0x000fe40000010000 */
[----:B------:R-:W-:-:S01]  /*25f0*/  FADD R227, RZ, R58 ;  /* 0x0000003affe37221 */ /* 0x000fc20000000000 */
[----:B------:R-:W-:Y:S01]  /*2600*/  FADD R226, RZ, R88 ;  /* 0x00000058ffe27221 */ /* 0x000fe20000000000 */
[----:B------:R-:W-:-:S01]  /*2610*/  FADD R225, RZ, R89 ;  /* 0x00000059ffe17221 */ /* 0x000fc20000000000 */
[----:B------:R-:W-:Y:S01]  /*2620*/  FADD R224, RZ, R90 ;  /* 0x0000005affe07221 */ /* 0x000fe20000000000 */
[----:B------:R-:W-:-:S01]  /*2630*/  FADD R223, RZ, R91 ;  /* 0x0000005bffdf7221 */ /* 0x000fc20000000000 */
[----:B------:R0:W-:Y:S01]  /*2640*/  STL [R1], R227 ;  /* 0x000000e301007387 */ /* 0x0001e20000100800 */
[----:B------:R-:W-:-:S01]  /*2650*/  FADD R222, RZ, R92 ;  /* 0x0000005cffde7221 */ /* 0x000fc20000000000 */
[----:B------:R-:W-:Y:S01]  /*2660*/  FADD R221, RZ, R93 ;  /* 0x0000005dffdd7221 */ /* 0x000fe20000000000 */
[----:B------:R-:W-:-:S01]  /*2670*/  FADD R220, RZ, R94 ;  /* 0x0000005effdc7221 */ /* 0x000fc20000000000 */
[----:B------:R-:W-:Y:S01]  /*2680*/  FADD R219, RZ, R95 ;  /* 0x0000005fffdb7221 */ /* 0x000fe20000000000 */
[----:B------:R-:W-:-:S01]  /*2690*/  FADD R218, RZ, R96 ;  /* 0x00000060ffda7221 */ /* 0x000fc20000000000 */
[----:B------:R-:W-:Y:S01]  /*26a0*/  FADD R217, RZ, R97 ;  /* 0x00000061ffd97221 */ /* 0x000fe20000000000 */
[----:B------:R-:W-:-:S01]  /*26b0*/  FADD R216, RZ, R98 ;  /* 0x00000062ffd87221 */ /* 0x000fc20000000000 */
[----:B------:R-:W-:Y:S01]  /*26c0*/  FADD R215, RZ, R99 ;  /* 0x00000063ffd77221 */ /* 0x000fe20000000000 */
[----:B------:R-:W-:-:S01]  /*26d0*/  FADD R214, RZ, R100 ;  /* 0x00000064ffd67221 */ /* 0x000fc20000000000 */
[----:B0-----:R-:W-:Y:S01]  /*26e0*/  FADD R227, RZ, R59 ;  /* 0x0000003bffe37221 */ /* 0x001fe20000000000 */
[----:B------:R-:W-:-:S01]  /*26f0*/  FADD R213, RZ, R101 ;  /* 0x00000065ffd57221 */ /* 0x000fc20000000000 */
[----:B------:R-:W-:Y:S01]  /*2700*/  FADD R212, RZ, R102 ;  /* 0x00000066ffd47221 */ /* 0x000fe20000000000 */
[----:B------:R-:W-:-:S01]  /*2710*/  FADD R211, RZ, R103 ;  /* 0x00000067ffd37221 */ /* 0x000fc20000000000 */
[----:B------:R-:W-:Y:S01]  /*2720*/  FADD R210, RZ, R104 ;  /* 0x00000068ffd27221 */ /* 0x000fe20000000000 */
[----:B------:R0:W-:Y:S01]  /*2730*/  STL [R1+0x4], R227 ;  /* 0x000004e301007387 */ /* 0x0001e20000100800 */
        /* <DEDUP_REMOVED lines=93> */
[----:B------:R-:W-:Y:S01]  /*2d10*/  UMOV UR6, URZ ;  /* 0x0000003f00067c82 */ /* 0x000fe20008000000 */
[----:B0-----:R-:W-:-:S05]  /*2d20*/  FADD R227, RZ, R66 ;  /* 0x00000042ffe37221 */ /* 0x001fca0000000000 */
[----:B------:R0:W-:Y:S02]  /*2d30*/  STL [R1+0x20], R227 ;  /* 0x000020e301007387 */ /* 0x0001e40000100800 */
        /* <DEDUP_REMOVED lines=42> */
.L_x_23:
[----:B------:R-:W-:-:S04]  /*2fe0*/  UIADD3 UR12, UR5, 0x1, URZ ;  /* 0x00000001050c7890 */ /* 0x000fc8000fffe03f */
[----:B------:R-:W-:-:S04]  /*2ff0*/  UISETP.NE.AND UP0, UPT, UR12, 0x9, UPT ;  /* 0x000000090c00788c */ /* 0x000fc8000bf05270 */
[----:B------:R-:W-:Y:S02]  /*3000*/  USEL UR8, URZ, 0x1, UP0 ;  /* 0x000000013f087887 */ /* 0x000fe40008000000 */
[----:B------:R-:W-:Y:S02]  /*3010*/  USEL UR12, UR12, URZ, UP0 ;  /* 0x0000003f0c0c7287 */ /* 0x000fe40008000000 */
[----:B------:R-:W-:-:S06]  /*3020*/  ULOP3.LUT UR8, UR4, UR8, URZ, 0x3c, !UPT ;  /* 0x0000000804087292 */ /* 0x000fcc000f8e3c3f */
[----:B0-----:R-:W-:Y:S01]  /*3030*/  IMAD.U32 R227, RZ, RZ, UR8 ;  /* 0x00000008ffe37e24 */ /* 0x001fe2000f8e00ff */
[----:B------:R-:W-:-:S06]  /*3040*/  UMOV UR8, 0x1 ;  /* 0x0000000100087882 */ /* 0x000fcc0000000000 */
.L_x_18:
[----:B------:R-:W-:-:S04]  /*3050*/  UISETP.LT.AND UP0, UPT, UR9, 0x1, UPT ;  /* 0x000000010900788c */ /* 0x000fc8000bf01270 */
[----:B------:R-:W-:-:S04]  /*3060*/  USEL UR16, UR9, 0x1, UP0 ;  /* 0x0000000109107887 */ /* 0x000fc80008000000 */
[----:B------:R-:W-:-:S04]  /*3070*/  UIADD3 UR16, UR9, -UR16, URZ ;  /* 0x8000001009107290 */ /* 0x000fc8000fffe03f */
[----:B------:R-:W-:-:S06]  /*3080*/  UISETP.GE.AND UP0, UPT, UR16, 0x1, UPT ;  /* 0x000000011000788c */ /* 0x000fcc000bf06270 */
[----:B------:R-:W-:-:S13]  /*3090*/  PLOP3.LUT P0, PT, PT, PT, UP0, 0x80, 0x0 ;  /* 0x000000000000781c */ /* 0x000fda0003f0f008 */
[----:B------:R-:W-:Y:S05]  /*30a0*/  @!P0 BRA `(.L_x_24) ;  /* 0x0000001000c48947 */ /* 0x000fea0003800000 */
[----:B------:R-:W-:Y:S01]  /*30b0*/  IMAD.U32 R228, RZ, RZ, UR16 ;  /* 0x00000010ffe47e24 */ /* 0x000fe2000f8e00ff */
[----:B------:R-:W-:Y:S01]  /*30c0*/  UMOV UR24, UR5 ;  /* 0x0000000500187c82 */ /* 0x000fe20008000000 */
[----:B------:R-:W-:-:S05]  /*30d0*/  ULDC UR25, c[0x0][0x50c] ;  /* 0x0001430000197ab9 */ /* 0x000fca0000000800 */
.L_x_32:
[----:B------:R-:W-:-:S06]  /*30e0*/  UISETP.NE.AND UP0, UPT, UR23, 0x3, UPT ;  /* 0x000000031700788c */ /* 0x000fcc000bf05270 */
[----:B------:R-:W-:-:S13]  /*30f0*/  PLOP3.LUT P1, PT, PT, PT, UP0, 0x80, 0x0 ;  /* 0x000000000000781c */ /* 0x000fda0003f2f008 */
[----:B-1---5:R-:W-:Y:S05]  /*3100*/  @!P1 BRA `(.L_x_25) ;  /* 0x0000000000049947 */ /* 0x022fea0003800000 */
[----:B------:R-:W-:Y:S01]  /*3110*/  BPT.TRAP 0x1 ;  /* 0x000000040000795c */ /* 0x000fe20000300000 */
.L_x_25:
[----:B------:R-:W0:Y:S01]  /*3120*/  S2UR UR16, SR_CgaCtaId ;  /* 0x00000000001079c3 */ /* 0x000e220000008800 */
[----:B------:R-:W-:Y:S01]  /*3130*/  UMOV UR10, 0x400 ;  /* 0x00000400000a7882 */ /* 0x000fe20000000000 */
[----:B------:R-:W-:Y:S01]  /*3140*/  SHF.L.U32 R229, R227, 0x1f, RZ ;  /* 0x0000001fe3e57819 */ /* 0x000fe200000006ff */
[----:B0-----:R-:W-:-:S04]  /*3150*/  ULEA UR10, UR16, UR10, 0x18 ;  /* 0x0000000a100a7291 */ /* 0x001fc8000f8ec03f */
[----:B------:R-:W-:-:S09]  /*3160*/  ULEA UR16, UR12, UR10, 0x3 ;  /* 0x0000000a0c107291 */ /* 0x000fd2000f8e183f */
[----:B------:R0:W1:Y:S01]  /*3170*/  SYNCS.PHASECHK.TRANS64.TRYWAIT P0, [UR16], R229 ;  /* 0x000000e5ff0075a7 */ /* 0x0000620008000150 */
[----:B------:R-:W-:Y:S05]  /*3180*/  @!P1 BRA `(.L_x_26) ;  /* 0x0000000000049947 */ /* 0x000fea0003800000 */
[----:B------:R-:W-:Y:S01]  /*3190*/  BPT.TRAP 0x1 ;  /* 0x000000040000795c */ /* 0x000fe20000300000 */
.L_x_26:
[----:B-1----:R-:W-:Y:S05]  /*31a0*/  @P0 BRA `(.L_x_27) ;  /* 0x0000000000080947 */ /* 0x002fea0003800000 */
[----:B------:R-:W1:Y:S02]  /*31b0*/  SYNCS.PHASECHK.TRANS64.TRYWAIT P0, [UR16], R229 ;  /* 0x000000e5ff0075a7 */ /* 0x000e640008000150 */
[----:B-1----:R-:W-:Y:S05]  /*31c0*/  @!P0 BRA `(.L_x_28) ;  /* 0x000000d800108947 */ /* 0x002fea0003800000 */
.L_x_27:
[----:B------:R-:W-:Y:S01]  /*31d0*/  UIADD3 UR16, UR10, 0x24180, URZ ;  /* 0x000241800a107890 */ /* 0x000fe2000fffe03f */
[----:B------:R-:W-:Y:S01]  /*31e0*/  WARPGROUP.ARRIVE ;  /* 0x00000000000079c5 */ /* 0x000fe20000000000 */
[----:B------:R-:W-:Y:S02]  /*31f0*/  UISETP.NE.AND UP0, UPT, UR7, URZ, UPT ;  /* 0x0000003f0700728c */ /* 0x000fe4000bf05270 */
[----:B------:R-:W-:Y:S02]  /*3200*/  USHF.R.U32.HI UR16, URZ, 0x4, UR16 ;  /* 0x000000043f107899 */ /* 0x000fe40008011610 */
[----:B------:R-:W-:Y:S02]  /*3210*/  USEL UR8, UR8, URZ, !UP0 ;  /* 0x0000003f08087287 */ /* 0x000fe4000c000000 */
[----:B------:R-:W-:Y:S02]  /*3220*/  ULOP3.LUT UR16, UR16, 0x3fff, URZ, 0xc0, !UPT ;  /* 0x00003fff10107892 */ /* 0x000fe4000f8ec03f */
[----:B------:R-:W-:-:S02]  /*3230*/  UISETP.NE.U32.AND UP0, UPT, UR8, URZ, UPT ;  /* 0x0000003f0800728c */ /* 0x000fc4000bf05070 */
[----:B------:R-:W-:Y:S02]  /*3240*/  ULOP3.LUT UR7, UR11, 0x10000, URZ, 0xfc, !UPT ;  /* 0x000100000b077892 */ /* 0x000fe4000f8efc3f */
[----:B------:R-:W-:Y:S02]  /*3250*/  ULOP3.LUT UR8, UR16, 0x10000, URZ, 0xfc, !UPT ;  /* 0x0001000010087892 */ /* 0x000fe4000f8efc3f */
[----:B------:R-:W-:Y:S02]  /*3260*/  ULEA UR7, UR12, UR7, 0xa ;  /* 0x000000070c077291 */ /* 0x000fe4000f8e503f */
[----:B------:R-:W-:Y:S01]  /*3270*/  ULEA UR8, UR12, UR8, 0x9 ;  /* 0x000000080c087291 */ /* 0x000fe2000f8e483f */
[----:B------:R-:W-:Y:S01]  /*3280*/  UMOV UR17, 0x80000020 ;  /* 0x8000002000117882 */ /* 0x000fe20000000000 */
[----:B------:R-:W-:Y:S01]  /*3290*/  UMOV UR19, 0x80000020 ;  /* 0x8000002000137882 */ /* 0x000fe20000000000 */
[----:B------:R-:W-:Y:S02]  /*32a0*/  UIADD3 UR6, UR6, 0x2, URZ ;  /* 0x0000000206067890 */ /* 0x000fe4000fffe03f */
[----:B------:R-:W-:-:S02]  /*32b0*/  UMOV UR16, UR7 ;  /* 0x0000000700107c82 */ /* 0x000fc40008000000 */
[----:B------:R-:W-:Y:S02]  /*32c0*/  UMOV UR18, UR8 ;  /* 0x0000000800127c82 */ /* 0x000fe40008000000 */
[----:B------:R-:W-:Y:S01]  /*32d0*/  QGMMA.64x128x32.F32.E5M2.E5M2 R88, gdesc[UR16], R88, UP0 ;  /* 0x01e00000105879f3 */ /* 0x000fe2000bf03858 */
[----:B------:R-:W-:Y:S01]  /*32e0*/  UIADD3 UR16, UR7, 0x200, URZ ;  /* 0x0000020007107890 */ /* 0x000fe2000fffe03f */
[----:B------:R-:W-:-:S10]  /*32f0*/  UMOV UR17, 0x80000020 ;  /* 0x8000002000117882 */ /* 0x000fd40000000000 */
[----:B------:R-:W-:Y:S01]  /*3300*/  QGMMA.64x128x32.F32.E5M2.E5M2 R24, gdesc[UR16], R24, UP0 ;  /* 0x01e00000101879f3 */ /* 0x000fe2000bf03818 */
[----:B------:R-:W-:Y:S02]  /*3310*/  UIADD3 UR16, UR7, 0x2, URZ ;  /* 0x0000000207107890 */ /* 0x000fe4000fffe03f */
[----:B------:R-:W-:Y:S01]  /*3320*/  UIADD3 UR18, UR8, 0x2, URZ ;  /* 0x0000000208127890 */ /* 0x000fe2000fffe03f */
[----:B------:R-:W-:Y:S01]  /*3330*/  UMOV UR17, 0x80000020 ;  /* 0x8000002000117882 */ /* 0x000fe20000000000 */
[----:B------:R-:W-:Y:S01]  /*3340*/  UMOV UR19, 0x80000020 ;  /* 0x8000002000137882 */ /* 0x000fe20000000000 */
[----:B------:R-:W-:-:S06]  /*3350*/  UISETP.NE.AND UP0, UPT, UR6, UR25, UPT ;  /* 0x000000190600728c */ /* 0x000fcc000bf05270 */
[----:B------:R-:W-:Y:S01]  /*3360*/  QGMMA.64x128x32.F32.E5M2.E5M2 R88, gdesc[UR16], R88 ;  /* 0x01e00000105879f3 */ /* 0x000fe20008703858 */
[----:B------:R-:W-:Y:S01]  /*3370*/  UIADD3 UR16, UR7, 0x202, URZ ;  /* 0x0000020207107890 */ /* 0x000fe2000fffe03f */
[----:B------:R-:W-:Y:S01]  /*3380*/  UMOV UR17, 0x80000020 ;  /* 0x8000002000117882 */ /* 0x000fe20000000000 */
[----:B------:R-:W-:-:S06]  /*3390*/  USEL UR7, URZ, 0x1, UP0 ;  /* 0x000000013f077887 */ /* 0x000fcc0008000000 */
[----:B------:R-:W-:-:S03]  /*33a0*/  ISETP.NE.AND P0, PT, RZ, UR7, PT ;  /* 0x00000007ff007c0c */ /* 0x000fc6000bf05270 */
[----:B------:R-:W-:Y:S03]  /*33b0*/  QGMMA.64x128x32.F32.E5M2.E5M2 R24, gdesc[UR16], R24, gsb0 ;  /* 0x01e00000101879f3 */ /* 0x000fe60008003818 */
[----:B------:R-:W-:-:S07]  /*33c0*/  WARPGROUP.DEPBAR.LE gsb0, 0x1 ;  /* 0x00008000000079c5 */ /* 0x000fce0000010100 */
[----:B------:R-:W-:Y:S05]  /*33d0*/  @!P0 BRA `(.L_x_29) ;  /* 0x0000000c00808947 */ /* 0x000fea0003800000 */
[----:B------:R-:W-:Y:S02]  /*33e0*/  WARPGROUP.DEPBAR.LE gsb0, 0x0 ;  /* 0x00008000000079c5 */ /* 0x000fe40000010000 */
[----:B------:R-:W-:-:S01]  /*33f0*/  FADD R226, R88, R226 ;  /* 0x000000e258e27221 */ /* 0x000fc20000000000 */
[----:B------:R-:W-:Y:S01]  /*3400*/  FADD R225, R89, R225 ;  /* 0x000000e159e17221 */ /* 0x000fe20000000000 */
[----:B------:R1:W-:Y:S01]  /*3410*/  STL [R1+0x90], R227 ;  /* 0x000090e301007387 */ /* 0x0003e20000100800 */
[----:B------:R-:W-:-:S01]  /*3420*/  FADD R224, R90, R224 ;  /* 0x000000e05ae07221 */ /* 0x000fc20000000000 */
[----:B------:R-:W-:Y:S01]  /*3430*/  FADD R223, R91, R223 ;  /* 0x000000df5bdf7221 */ /* 0x000fe20000000000 */
[----:B------:R-:W-:-:S01]  /*3440*/  FADD R222, R92, R222 ;  /* 0x000000de5cde7221 */ /* 0x000fc20000000000 */
[----:B------:R-:W-:Y:S01]  /*3450*/  FADD R221, R93, R221 ;  /* 0x000000dd5ddd7221 */ /* 0x000fe20000000000 */
[----:B-1----:R-:W2:Y:S04]  /*3460*/  LDL.LU R227, [R1+0x30] ;  /* 0x0000300001e37983 */ /* 0x002ea80000300800 */
[----:B------:R1:W-:Y:S01]  /*3470*/  STL [R1+0x94], R226 ;  /* 0x000094e201007387 */ /* 0x0003e20000100800 */
[----:B------:R-:W-:-:S01]  /*3480*/  FADD R220, R94, R220 ;  /* 0x000000dc5edc7221 */ /* 0x000fc20000000000 */
[----:B------:R-:W-:-:S02]  /*3490*/  FADD R219, R95, R219 ;  /* 0x000000db5fdb7221 */ /* 0x000fc40000000000 */
[----:B-1----:R-:W3:Y:S04]  /*34a0*/  LDL.LU R226, [R1+0x2c] ;  /* 0x00002c0001e27983 */ /* 0x002ee80000300800 */
[----:B------:R1:W-:Y:S01]  /*34b0*/  STL [R1+0x98], R225 ;  /* 0x000098e101007387 */ /* 0x0003e20000100800 */
[----:B------:R-:W-:-:S03]  /*34c0*/  FADD R218, R96, R218 ;  /* 0x000000da60da7221 */ /* 0x000fc60000000000 */
[----:B-1----:R-:W4:Y:S04]  /*34d0*/  LDL.LU R225, [R1+0x28] ;  /* 0x0000280001e17983 */ /* 0x002f280000300800 */
        /* <DEDUP_REMOVED lines=9> */
[----:B------:R1:W-:Y:S04]  /*3570*/  STL [R1+0xa8], R221 ;  /* 0x0000a8dd01007387 */ /* 0x0003e80000100800 */
        /* <DEDUP_REMOVED lines=12> */
[----:B-1----:R-:W4:Y:S01]  /*3640*/  LDL.LU R215, [R1] ;  /* 0x0000000001d77983 */ /* 0x002f220000300800 */
[----:B------:R-:W-:-:S01]  /*3650*/  FADD R214, R100, R214 ;  /* 0x000000d664d67221 */ /* 0x000fc20000000000 */
[----:B------:R-:W-:Y:S01]  /*3660*/  FADD R213, R101, R213 ;  /* 0x000000d565d57221 */ /* 0x000fe20000000000 */
[----:B------:R-:W-:-:S01]  /*3670*/  FADD R212, R102, R212 ;  /* 0x000000d466d47221 */ /* 0x000fc20000000000 */
[----:B------:R-:W-:Y:S01]  /*3680*/  FADD R211, R103, R211 ;  /* 0x000000d367d37221 */ /* 0x000fe20000000000 */
[----:B------:R-:W-:-:S01]  /*3690*/  FADD R210, R104, R210 ;  /* 0x000000d268d27221 */ /* 0x000fc20000000000 */
[----:B------:R-:W-:Y:S01]  /*36a0*/  STL [R1+0xc4], R214 ;  /* 0x0000c4d601007387 */ /* 0x000fe20000100800 */
        /* <DEDUP_REMOVED lines=11> */
[----:B------:R1:W-:Y:S01]  /*3760*/  STL [R1+0xd0], R211 ;  /* 0x0000d0d301007387 */ /* 0x0003e20000100800 */
[----:B------:R-:W-:-:S01]  /*3770*/  FADD R200, R114, R200 ;  /* 0x000000c872c87221 */ /* 0x000fc20000000000 */
[----:B------:R-:W-:Y:S01]  /*3780*/  FADD R199, R115, R199 ;  /* 0x000000c773c77221 */ /* 0x000fe20000000000 */
        /* <DEDUP_REMOVED lines=69> */
[----:B-----5:R-:W-:Y:S01]  /*3be0*/  FADD R0, R57, R0 ;  /* 0x0000000039007221 */ /* 0x020fe20000000000 */
[----:B--2---:R-:W-:-:S01]  /*3bf0*/  FADD R227, R70, R227 ;  /* 0x000000e346e37221 */ /* 0x004fc20000000000 */
[----:B---3--:R-:W-:Y:S01]  /*3c00*/  FADD R226, R69, R226 ;  /* 0x000000e245e27221 */ /* 0x008fe20000000000 */
[----:B----4-:R-:W-:-:S01]  /*3c10*/  FADD R225, R68, R225 ;  /* 0x000000e144e17221 */ /* 0x010fc20000000000 */
        /* <DEDUP_REMOVED lines=9> */
[----:B------:R-:W-:-:S05]  /*3cb0*/  FADD R215, R58, R215 ;  /* 0x000000d73ad77221 */ /* 0x000fca0000000000 */
[----:B------:R2:W-:Y:S04]  /*3cc0*/  STL [R1], R215 ;  /* 0x000000d701007387 */ /* 0x0005e80000100800 */
[----:B------:R3:W-:Y:S04]  /*3cd0*/  STL [R1+0x4], R216 ;  /* 0x000004d801007387 */ /* 0x0007e80000100800 */
        /* <DEDUP_REMOVED lines=8> */
[----:B-1----:R-:W4:Y:S04]  /*3d60*/  LDL.LU R211, [R1+0x34] ;  /* 0x0000340001d37983 */ /* 0x002f280000300800 */
[----:B------:R1:W-:Y:S04]  /*3d70*/  STL [R1+0x28], R225 ;  /* 0x000028e101007387 */ /* 0x0003e80000100800 */
[----:B------:R-:W4:Y:S04]  /*3d80*/  LDL.LU R212, [R1+0x38] ;  /* 0x0000380001d47983 */ /* 0x000f280000300800 */
[----:B------:R1:W-:Y:S04]  /*3d90*/  STL [R1+0x2c], R226 ;  /* 0x00002ce201007387 */ /* 0x0003e80000100800 */
[----:B------:R-:W4:Y:S04]  /*3da0*/  LDL.LU R213, [R1+0x3c] ;  /* 0x00003c0001d57983 */ /* 0x000f280000300800 */
[----:B------:R1:W-:Y:S04]  /*3db0*/  STL [R1+0x30], R227 ;  /* 0x000030e301007387 */ /* 0x0003e80000100800 */
[----:B------:R-:W4:Y:S04]  /*3dc0*/  LDL.LU R214, [R1+0x40] ;  /* 0x0000400001d67983 */ /* 0x000f280000300800 */
[----:B--2---:R-:W2:Y:S04]  /*3dd0*/  LDL.LU R215, [R1+0x44] ;  /* 0x0000440001d77983 */ /* 0x004ea80000300800 */
[----:B---3--:R-:W3:Y:S04]  /*3de0*/  LDL.LU R216, [R1+0x48] ;  /* 0x0000480001d87983 */ /* 0x008ee80000300800 */
[----:B----4-:R-:W4:Y:S04]  /*3df0*/  LDL.LU R217, [R1+0x4c] ;  /* 0x00004c0001d97983 */ /* 0x010f280000300800 */
[----:B0-----:R-:W4:Y:S04]  /*3e00*/  LDL.LU R218, [R1+0x50] ;  /* 0x0000500001da7983 */ /* 0x001f280000300800 */
[----:B------:R-:W4:Y:S04]  /*3e10*/  LDL.LU R219, [R1+0x54] ;  /* 0x0000540001db7983 */ /* 0x000f280000300800 */
[----:B------:R-:W4:Y:S04]  /*3e20*/  LDL.LU R220, [R1+0x58] ;  /* 0x0000580001dc7983 */ /* 0x000f280000300800 */
[----:B------:R-:W4:Y:S04]  /*3e30*/  LDL.LU R221, [R1+0x5c] ;  /* 0x00005c0001dd7983 */ /* 0x000f280000300800 */
[----:B------:R-:W4:Y:S04]  /*3e40*/  LDL.LU R222, [R1+0x60] ;  /* 0x0000600001de7983 */ /* 0x000f280000300800 */
[----:B------:R-:W4:Y:S04]  /*3e50*/  LDL.LU R223, [R1+0x64] ;  /* 0x0000640001df7983 */ /* 0x000f280000300800 */
[----:B------:R-:W4:Y:S04]  /*3e60*/  LDL.LU R224, [R1+0x68] ;  /* 0x0000680001e07983 */ /* 0x000f280000300800 */
[----:B-1----:R-:W4:Y:S04]  /*3e70*/  LDL.LU R225, [R1+0x6c] ;  /* 0x00006c0001e17983 */ /* 0x002f280000300800 */
[----:B------:R-:W4:Y:S04]  /*3e80*/  LDL.LU R226, [R1+0x70] ;  /* 0x0000700001e27983 */ /* 0x000f280000300800 */
[----:B------:R-:W4:Y:S01]  /*3e90*/  LDL.LU R227, [R1+0x74] ;  /* 0x0000740001e37983 */ /* 0x000f220000300800 */
[----:B------:R-:W-:-:S05]  /*3ea0*/  FADD R211, R71, R211 ;  /* 0x000000d347d37221 */ /* 0x000fca0000000000 */
[----:B------:R0:W-:Y:S01]  /*3eb0*/  STL [R1+0x34], R211 ;  /* 0x000034d301007387 */ /* 0x0001e20000100800 */
[----:B------:R-:W-:-:S03]  /*3ec0*/  FADD R212, R72, R212 ;  /* 0x000000d448d47221 */ /* 0x000fc60000000000 */
[----:B0-----:R1:W5:Y:S01]  /*3ed0*/  LDL.LU R211, [R1+0xd0] ;  /* 0x0000d00001d37983 */ /* 0x0013620000300800 */
[----:B------:R-:W-:-:S03]  /*3ee0*/  FADD R213, R73, R213 ;  /* 0x000000d549d57221 */ /* 0x000fc60000000000 */
[----:B------:R0:W-:Y:S01]  /*3ef0*/  STL [R1+0x38], R212 ;  /* 0x000038d401007387 */ /* 0x0001e20000100800 */
[----:B------:R-:W-:-:S01]  /*3f00*/  FADD R214, R74, R214 ;  /* 0x000000d64ad67221 */ /* 0x000fc20000000000 */
[----:B--2---:R-:W-:Y:S02]  /*3f10*/  FADD R215, R75, R215 ;  /* 0x000000d74bd77221 */ /* 0x004fe40000000000 */
[----:B0-----:R1:W5:Y:S01]  /*3f20*/  LDL.LU R212, [R1+0xcc] ;  /* 0x0000cc0001d47983 */ /* 0x0013620000300800 */
[----:B---3--:R-:W-:-:S03]  /*3f30*/  FADD R216, R76, R216 ;  /* 0x000000d84cd87221 */ /* 0x008fc60000000000 */
[----:B------:R0:W-:Y:S01]  /*3f40*/  STL [R1+0x3c], R213 ;  /* 0x00003cd501007387 */ /* 0x0001e20000100800 */
[----:B----4-:R-:W-:-:S03]  /*3f50*/  FADD R217, R77, R217 ;  /* 0x000000d94dd97221 */ /* 0x010fc60000000000 */
[----:B0-----:R1:W5:Y:S01]  /*3f60*/  LDL.LU R213, [R1+0xc8] ;  /* 0x0000c80001d57983 */ /* 0x0013620000300800 */
[----:B------:R-:W-:-:S03]  /*3f70*/  FADD R218, R78, R218 ;  /* 0x000000da4eda7221 */ /* 0x000fc60000000000 */
[----:B------:R0:W-:Y:S01]  /*3f80*/  STL [R1+0x40], R214 ;  /* 0x000040d601007387 */ /* 0x0001e20000100800 */
[----:B------:R-:W-:-:S01]  /*3f90*/  FADD R219, R79, R219 ;  /* 0x000000db4fdb7221 */ /* 0x000fc20000000000 */
[----:B------:R-:W-:Y:S02]  /*3fa0*/  FADD R220, R80, R220 ;  /* 0x000000dc50dc7221 */ /* 0x000fe40000000000 */
[----:B0-----:R1:W5:Y:S04]  /*3fb0*/  LDL.LU R214, [R1+0xc4] ;  /* 0x0000c40001d67983 */ /* 0x0013680000300800 */
[----:B------:R0:W-:Y:S01]  /*3fc0*/  STL [R1+0x44], R215 ;  /* 0x000044d701007387 */ /* 0x0001e20000100800 */
[----:B------:R-:W-:-:S01]  /*3fd0*/  FADD R221, R81, R221 ;  /* 0x000000dd51dd7221 */ /* 0x000fc20000000000 */
[----:B------:R-:W-:-:S02]  /*3fe0*/  FADD R222, R82, R222 ;  /* 0x000000de52de7221 */ /* 0x000fc40000000000 */
[----:B0-----:R1:W5:Y:S04]  /*3ff0*/  LDL.LU R215, [R1+0xc0] ;  /* 0x0000c00001d77983 */ /* 0x0013680000300800 */
[----:B------:R0:W-:Y:S01]  /*4000*/  STL [R1+0x48], R216 ;  /* 0x000048d801007387 */ /* 0x0001e20000100800 */
[----:B------:R-:W-:-:S03]  /*4010*/  FADD R223, R83, R223 ;  /* 0x000000df53df7221 */ /* 0x000fc60000000000 */
        /* <DEDUP_REMOVED lines=13> */
[----:B------:R0:W-:Y:S04]  /*40f0*/  STL [R1+0x5c], R221 ;  /* 0x00005cdd01007387 */ /* 0x0001e80000100800 */
        /* <DEDUP_REMOVED lines=12> */
[----:B0-----:R1:W5:Y:S01]  /*41c0*/  LDL.LU R227, [R1+0x90] ;  /* 0x0000900001e37983 */ /* 0x0013620000300800 */
[----:B------:R-:W-:-:S05]  /*41d0*/  UMOV UR6, URZ ;  /* 0x0000003f00067c82 */ /* 0x000fca0008000000 */
.L_x_29:
[----:B------:R-:W-:Y:S05]  /*41e0*/  @!P1 BRA `(.L_x_30) ;  /* 0x0000000000049947 */ /* 0x000fea0003800000 */
[----:B------:R-:W-:Y:S01]  /*41f0*/  BPT.TRAP 0x1 ;  /* 0x000000040000795c */ /* 0x000fe20000300000 */
.L_x_30:
[----:B------:R2:W-:Y:S04]  /*4200*/  STL [R1+0x94], R2 ;  /* 0x0000940201007387 */ /* 0x0005e80000100800 */
[----:B--2---:R-:W2:Y:S04]  /*4210*/  LDL R2, [R1+0x78] ;  /* 0x0000780001027983 */ /* 0x004ea80000100800 */
[----:B-----5:R3:W-:Y:S04]  /*4220*/  STL [R1+0x90], R0 ;  /* 0x0000900001007387 */ /* 0x0207e80000100800 */
[----:B---3--:R-:W3:Y:S01]  /*4230*/  LDL R0, [R1+0x7c] ;  /* 0x00007c0001007983 */ /* 0x008ee20000100800 */
[----:B0-----:R-:W-:Y:S01]  /*4240*/  IMAD.U32 R229, RZ, RZ, UR24 ;  /* 0x00000018ffe57e24 */ /* 0x001fe2000f8e00ff */
[----:B--2---:R-:W-:-:S02]  /*4250*/  ISETP.NE.AND P0, PT, R2, RZ, PT ;  /* 0x000000ff0200720c */ /* 0x004fc40003f05270 */
[----:B------:R0:W5:Y:S11]  /*4260*/  LDL.LU R2, [R1+0x94] ;  /* 0x0000940001027983 */ /* 0x0001760000300800 */
[----:B------:R-:W-:-:S05]  /*4270*/  @P0 LEA R229, R229, UR10, 0x3 ;  /* 0x0000000ae5e50c11 */ /* 0x000fca000f8e18ff */
[----:B------:R-:W-:-:S05]  /*4280*/  @P0 VIADD R229, R229, 0x48 ;  /* 0x00000048e5e50836 */ /* 0x000fca0000000000 */
[----:B---3--:R-:W-:Y:S02]  /*4290*/  @P0 PRMT R229, R0, 0x654, R229 ;  /* 0x0000065400e50816 */ /* 0x008fe400000000e5 */
[----:B------:R0:W5:Y:S01]  /*42a0*/  LDL.LU R0, [R1+0x90] ;  /* 0x0000900001007983 */ /* 0x0001620000300800 */
[----:B------:R-:W-:Y:S01]  /*42b0*/  UISETP.GT.U32.AND UP0, UPT, UR13, 0x1, UPT ;  /* 0x000000010d00788c */ /* 0x000fe2000bf04070 */
[----:B------:R0:W-:Y:S05]  /*42c0*/  @P0 SYNCS.ARRIVE.TRANS64.RED.A1T0 RZ, [R229+URZ], RZ ;  /* 0x000000ffe5ff09a7 */ /* 0x0001ea000810043f */
[----:B------:R-:W-:-:S13]  /*42d0*/  PLOP3.LUT P0, PT, PT, PT, UP0, 0x80, 0x0 ;  /* 0x000000000000781c */ /* 0x000fda0003f0f008 */
[----:B0-----:R-:W-:Y:S05]  /*42e0*/  @P0 BRA `(.L_x_31) ;  /* 0x0000000000040947 */ /* 0x001fea0003800000 */
[----:B------:R-:W-:Y:S01]  /*42f0*/  BPT.TRAP 0x1 ;  /* 0x000000040000795c */ /* 0x000fe20000300000 */
.L_x_31:
[----:B------:R-:W-:Y:S01]  /*4300*/  UIADD3 UR12, UR12, 0x1, URZ ;  /* 0x000000010c0c7890 */ /* 0x000fe2000fffe03f */
[C---:B------:R-:W-:Y:S01]  /*4310*/  ISETP.GT.AND P0, PT, R228.reuse, 0x1, PT ;  /* 0x00000001e400780c */ /* 0x040fe20003f04270 */
[----:B------:R-:W-:Y:S01]  /*4320*/  UIADD3 UR24, UR24, 0x1, URZ ;  /* 0x0000000118187890 */ /* 0x000fe2000fffe03f */
[----:B------:R-:W-:Y:S01]  /*4330*/  VIADD R228, R228, 0xffffffff ;  /* 0xffffffffe4e47836 */ /* 0x000fe20000000000 */
[----:B------:R-:W-:Y:S02]  /*4340*/  UISETP.NE.AND UP0, UPT, UR12, 0x9, UPT ;  /* 0x000000090c00788c */ /* 0x000fe4000bf05270 */
[----:B------:R-:W-:Y:S02]  /*4350*/  UISETP.NE.AND UP1, UPT, UR24, 0x9, UPT ;  /* 0x000000091800788c */ /* 0x000fe4000bf25270 */
[----:B------:R-:W-:Y:S02]  /*4360*/  USEL UR8, URZ, 0x1, UP0 ;  /* 0x000000013f087887 */ /* 0x000fe40008000000 */
[----:B------:R-:W-:-:S02]  /*4370*/  USEL UR12, UR12, URZ, UP0 ;  /* 0x0000003f0c0c7287 */ /* 0x000fc40008000000 */
[----:B------:R-:W-:Y:S02]  /*4380*/  USEL UR24, UR24, URZ, UP1 ;  /* 0x0000003f18187287 */ /* 0x000fe40008800000 */
[----:B------:R-:W-:Y:S01]  /*4390*/  LOP3.LUT R227, R227, UR8, RZ, 0x3c, !PT ;  /* 0x00000008e3e37c12 */ /* 0x000fe2000f8e3cff */
[----:B------:R-:W-:Y:S01]  /*43a0*/  UMOV UR8, 0x1 ;  /* 0x0000000100087882 */ /* 0x000fe20000000000 */
[----:B------:R-:W-:Y:S08]  /*43b0*/  @P0 BRA `(.L_x_32) ;  /* 0xffffffec00480947 */ /* 0x000ff0000383ffff */
.L_x_24:
[----:B------:R-:W-:-:S04]  /*43c0*/  UISETP.NE.AND UP0, UPT, UR6, URZ, UPT ;  /* 0x0000003f0600728c */ /* 0x000fc8000bf05270 */
[----:B------:R-:W-:-:S06]  /*43d0*/  USEL UR6, URZ, 0x1, !UP0 ;  /* 0x000000013f067887 */ /* 0x000fcc000c000000 */
[----:B------:R-:W-:-:S13]  /*43e0*/  ISETP.NE.AND P0, PT, RZ, UR6, PT ;  /* 0x00000006ff007c0c */ /* 0x000fda000bf05270 */
[----:B------:R-:W-:Y:S05]  /*43f0*/  @!P0 BRA `(.L_x_33) ;  /* 0x0000000c00dc8947 */ /* 0x000fea0003800000 */
[----:B------:R-:W2:Y:S04]  /*4400*/  LDL.LU R227, [R1+0x74] ;  /* 0x0000740001e37983 */ /* 0x000ea80000300800 */
[----:B--2---:R0:W-:Y:S04]  /*4410*/  STL [R1+0x90], R227 ;  /* 0x000090e301007387 */ /* 0x0041e80000100800 */
[----:B0-----:R-:W2:Y:S04]  /*4420*/  LDL.LU R227, [R1+0x70] ;  /* 0x0000700001e37983 */ /* 0x001ea80000300800 */
        /* <DEDUP_REMOVED lines=55> */
[----:B0-----:R-:W2:Y:S01]  /*47a0*/  LDL.LU R227, [R1] ;  /* 0x0000000001e37983 */ /* 0x001ea20000300800 */
[----:B------:R-:W-:-:S02]  /*47b0*/  WARPGROUP.DEPBAR.LE gsb0, 0x0 ;  /* 0x00008000000079c5 */ /* 0x000fc40000010000 */
[----:B------:R-:W-:Y:S01]  /*47c0*/  FADD R226, R88, R226 ;  /* 0x000000e258e27221 */ /* 0x000fe20000000000 */
        /* <DEDUP_REMOVED lines=95> */
[----:B-----5:R-:W-:Y:S01]  /*4dc0*/  FADD R2, R56, R2 ;  /* 0x0000000238027221 */ /* 0x020fe20000000000 */
[----:B------:R-:W-:Y:S01]  /*4dd0*/  FADD R0, R57, R0 ;  /* 0x0000000039007221 */ /* 0x000fe20000000000 */
[----:B--2---:R-:W-:-:S05]  /*4de0*/  FADD R227, R58, R227 ;  /* 0x000000e33ae37221 */ /* 0x004fca0000000000 */
[----:B------:R0:W-:Y:S04]  /*4df0*/  STL [R1], R227 ;  /* 0x000000e301007387 */ /* 0x0001e80000100800 */
[----:B0-----:R-:W2:Y:S02]  /*4e00*/  LDL.LU R227, [R1+0x100] ;  /* 0x0001000001e37983 */ /* 0x001ea40000300800 */
[----:B--2---:R-:W-:-:S05]  /*4e10*/  FADD R227, R59, R227 ;  /* 0x000000e33be37221 */ /* 0x004fca0000000000 */
[----:B------:R0:W-:Y:S04]  /*4e20*/  STL [R1+0x4], R227 ;  /* 0x000004e301007387 */ /* 0x0001e80000100800 */
        /* <DEDUP_REMOVED lines=83> */
[----:B------:R0:W-:Y:S02]  /*5360*/  STL [R1+0x74], R227 ;  /* 0x000074e301007387 */ /* 0x0001e40000100800 */
.L_x_33:
[----:B------:R-:W-:Y:S02]  /*5370*/  WARPGROUP.DEPBAR.LE gsb0, 0x0 ;  /* 0x00008000000079c5 */ /* 0x000fe40000010000 */
[----:B------:R-:W2:Y:S02]  /*5380*/  LDC R24, c[0x0][0x28c] ;  /* 0x0000a300ff187b82 */ /* 0x000ea40000000800 */
[----:B--2---:R-:W-:-:S13]  /*5390*/  ISETP.GE.AND P0, PT, R24, 0x1, PT ;  /* 0x000000011800780c */ /* 0x004fda0003f06270 */
[----:B------:R-:W-:Y:S05]  /*53a0*/  @!P0 BRA `(.L_x_34) ;  /* 0x0000000000648947 */ /* 0x000fea0003800000 */
[----:B------:R-:W-:-:S06]  /*53b0*/  UISETP.NE.AND UP0, UPT, UR23, 0x3, UPT ;  /* 0x000000031700788c */ /* 0x000fcc000bf05270 */
[----:B------:R-:W-:-:S13]  /*53c0*/  PLOP3.LUT P0, PT, PT, PT, UP0, 0x80, 0x0 ;  /* 0x000000000000781c */ /* 0x000fda0003f0f008 */
[----:B------:R-:W-:Y:S05]  /*53d0*/  @!P0 BRA `(.L_x_35) ;  /* 0x0000000000048947 */ /* 0x000fea0003800000 */
[----:B------:R-:W-:Y:S01]  /*53e0*/  BPT.TRAP 0x1 ;  /* 0x000000040000795c */ /* 0x000fe20000300000 */
.L_x_35:
[----:B0-----:R-:W2:Y:S01]  /*53f0*/  LDL R227, [R1+0x78] ;  /* 0x0000780001e37983 */ /* 0x001ea20000100800 */
[----:B------:R-:W-:Y:S01]  /*5400*/  BSSY B0, `(.L_x_36) ;  /* 0x000000f000007945 */ /* 0x000fe20003800000 */
[----:B--2---:R-:W-:-:S13]  /*5410*/  ISETP.NE.AND P0, PT, R227, RZ, PT ;  /* 0x000000ffe300720c */ /* 0x004fda0003f05270 */
[----:B------:R-:W-:Y:S05]  /*5420*/  @!P0 BRA `(.L_x_37) ;  /* 0x0000000000308947 */ /* 0x000fea0003800000 */
[----:B------:R-:W2:Y:S01]  /*5430*/  LDL R227, [R1+0x7c] ;  /* 0x00007c0001e37983 */ /* 0x000ea20000100800 */
[----:B------:R-:W-:-:S04]  /*5440*/  UISETP.LT.AND UP0, UPT, UR9, 0x1, UPT ;  /* 0x000000010900788c */ /* 0x000fc8000bf01270 */
[----:B------:R-:W-:-:S04]  /*5450*/  USEL UR8, UR9, 0x1, UP0 ;  /* 0x0000000109087887 */ /* 0x000fc80008000000 */
[----:B------:R-:W-:-:S04]  /*5460*/  UIADD3 UR8, UR5, UR9, -UR8 ;  /* 0x0000000905087290 */ /* 0x000fc8000fffe808 */
[----:B------:R-:W-:-:S04]  /*5470*/  UIMAD.WIDE.U32 UR6, UR8, 0x38e38e39, URZ ;  /* 0x38e38e39080678a5 */ /* 0x000fc8000f8e003f */
[----:B------:R-:W-:-:S04]  /*5480*/  USHF.R.U32.HI UR6, URZ, 0x1, UR7 ;  /* 0x000000013f067899 */ /* 0x000fc80008011607 */
[----:B------:R-:W-:-:S04]  /*5490*/  UIMAD UR8, UR6, -0x9, UR8 ;  /* 0xfffffff7060878a4 */ /* 0x000fc8000f8e0208 */
[----:B------:R-:W-:-:S04]  /*54a0*/  ULEA UR8, UR8, UR10, 0x3 ;  /* 0x0000000a08087291 */ /* 0x000fc8000f8e183f */
[----:B------:R-:W-:-:S06]  /*54b0*/  UIADD3 UR8, UR8, 0x48, URZ ;  /* 0x0000004808087890 */ /* 0x000fcc000fffe03f */
[----:B------:R-:W-:-:S05]  /*54c0*/  IMAD.U32 R24, RZ, RZ, UR8 ;  /* 0x00000008ff187e24 */ /* 0x000fca000f8e00ff */
[----:B--2---:R-:W-:-:S04]  /*54d0*/  PRMT R24, R227, 0x654, R24 ;  /* 0x00000654e3187816 */ /* 0x004fc80000000018 */
[----:B------:R0:W-:Y:S03]  /*54e0*/  SYNCS.ARRIVE.TRANS64.RED.A1T0 RZ, [R24+URZ], RZ ;  /* 0x000000ff18ff79a7 */ /* 0x0001e6000810043f */
.L_x_37:
[----:B------:R-:W-:Y:S05]  /*54f0*/  BSYNC B0 ;  /* 0x0000000000007941 */ /* 0x000fea0003800000 */
.L_x_36:
[----:B------:R-:W-:-:S06]  /*5500*/  UISETP.GT.U32.AND UP0, UPT, UR13, 0x1, UPT ;  /* 0x000000010d00788c */ /* 0x000fcc000bf04070 */
[----:B------:R-:W-:-:S13]  /*5510*/  PLOP3.LUT P0, PT, PT, PT, UP0, 0x80, 0x0 ;  /* 0x000000000000781c */ /* 0x000fda0003f0f008 */
[----:B------:R-:W-:Y:S05]  /*5520*/  @P0 BRA `(.L_x_34) ;  /* 0x0000000000040947 */ /* 0x000fea0003800000 */
[----:B------:R-:W-:Y:S01]  /*5530*/  BPT.TRAP 0x1 ;  /* 0x000000040000795c */ /* 0x000fe20000300000 */
.L_x_34:
[----:B-----5:R2:W-:Y:S01]  /*5540*/  STL [R1+0x94], R2 ;  /* 0x0000940201007387 */ /* 0x0205e20000100800 */
[----:B------:R-:W3:Y:S01]  /*5550*/  LDC R29, c[0x0][0x288] ;  /* 0x0000a200ff1d7b82 */ /* 0x000ee20000000800 */
[----:B------:R-:W-:Y:S02]  /*5560*/  UIADD3 UR10, UR9, UR5, URZ ;  /* 0x00000005090a7290 */ /* 0x000fe4000fffe03f */
[----:B------:R-:W-:Y:S01]  /*5570*/  USHF.R.S32.HI UR11, URZ, 0x1f, UR22 ;  /* 0x0000001f3f0b7899 */ /* 0x000fe20008011416 */
[----:B------:R-:W-:Y:S01]  /*5580*/  ULDC.64 UR6, c[0x0][0x5d0] ;  /* 0x0001740000067ab9 */ /* 0x000fe20000000a00 */
[----:B------:R-:W-:Y:S01]  /*5590*/  ULDC UR12, c[0x0][0x284] ;  /* 0x0000a100000c7ab9 */ /* 0x000fe20000000800 */
[----:B--2---:R-:W2:Y:S04]  /*55a0*/  LDL.LU R2, [R1+0x88] ;  /* 0x0000880001027983 */ /* 0x004ea80000300800 */
[----:B------:R4:W-:Y:S04]  /*55b0*/  STL [R1+0x90], R0 ;  /* 0x0000900001007387 */ /* 0x0009e80000100800 */
[----:B0-----:R-:W3:Y:S01]  /*55c0*/  LDL.LU R227, [R1+0x8c] ;  /* 0x00008c0001e37983 */ /* 0x001ee20000300800 */
[----:B----4-:R-:W0:Y:S02]  /*55d0*/  S2R R0, SR_TID.X ;  /* 0x0000000000007919 */ /* 0x010e240000002100 */
[----:B0-----:R-:W-:-:S02]  /*55e0*/  SHF.R.U32.HI R24, RZ, 0x2, R0 ;  /* 0x00000002ff187819 */ /* 0x001fc40000011600 */
[----:B------:R-:W-:Y:S02]  /*55f0*/  LOP3.LUT R26, R0, 0x60, RZ, 0xc0, !PT ;  /* 0x00000060001a7812 */ /* 0x000fe400078ec0ff */
[----:B------:R-:W-:Y:S02]  /*5600*/  SHF.R.U32.HI R27, RZ, 0x7, R0 ;  /* 0x00000007ff1b7819 */ /* 0x000fe40000011600 */
[----:B------:R-:W-:Y:S02]  /*5610*/  LOP3.LUT R25, R24, 0x7, RZ, 0xc0, !PT ;  /* 0x0000000718197812 */ /* 0x000fe400078ec0ff */
[----:B------:R-:W-:Y:S02]  /*5620*/  SHF.R.U32.HI R28, RZ, 0x1, R26 ;  /* 0x00000001ff1c7819 */ /* 0x000fe4000001161a */
[----:B------:R-:W-:Y:S02]  /*5630*/  LOP3.LUT R24, R27, 0x1, RZ, 0xc0, !PT ;  /* 0x000000011b187812 */ /* 0x000fe400078ec0ff */
[----:B------:R-:W-:Y:S01]  /*5640*/  IADD3 R27, RZ, -R28, -R25 ;  /* 0x8000001cff1b7210 */ /* 0x000fe20007ffe819 */
[----:B------:R-:W-:-:S02]  /*5650*/  IMAD.SHL.U32 R32, R0, 0x2, RZ ;  /* 0x0000000200207824 */ /* 0x000fc400078e00ff */
[C---:B------:R-:W-:Y:S02]  /*5660*/  IMAD.SHL.U32 R26, R24.reuse, 0x40, RZ ;  /* 0x00000040181a7824 */ /* 0x040fe400078e00ff */
[----:B------:R-:W-:Y:S01]  /*5670*/  IMAD R42, R24, -0x40, R27 ;  /* 0xffffffc0182a7824 */ /* 0x000fe200078e021b */
[----:B------:R-:W-:Y:S01]  /*5680*/  LOP3.LUT R24, R0, 0x3, RZ, 0xc0, !PT ;  /* 0x0000000300187812 */ /* 0x000fe200078ec0ff */
[----:B--2---:R-:W-:Y:S02]  /*5690*/  IMAD.SHL.U32 R41, R2, 0x80, RZ ;  /* 0x0000008002297824 */ /* 0x004fe400078e00ff */
[----:B------:R0:W5:Y:S04]  /*56a0*/  LDL.LU R2, [R1+0x94] ;  /* 0x0000940001027983 */ /* 0x0001680000300800 */
[----:B------:R0:W5:Y:S01]  /*56b0*/  LDL.LU R0, [R1+0x90] ;  /* 0x0000900001007983 */ /* 0x0001620000300800 */
[----:B------:R-:W-:Y:S01]  /*56c0*/  LOP3.LUT R43, R26, 0x40, R25, 0xe2, !PT ;  /* 0x000000401a2b7812 */ /* 0x000fe200078ee219 */
[----:B---3--:R-:W-:Y:S01]  /*56d0*/  IMAD.SHL.U32 R25, R227, 0x100, RZ ;  /* 0x00000100e3197824 */ /* 0x008fe200078e00ff */
[----:B------:R-:W-:Y:S01]  /*56e0*/  UISETP.GT.U32.AND UP0, UPT, UR10, 0x8, UPT ;  /* 0x000000080a00788c */ /* 0x000fe2000bf04070 */
[C---:B------:R-:W-:Y:S01]  /*56f0*/  ISETP.GE.AND P0, PT, R41.reuse, R29, PT ;  /* 0x0000001d2900720c */ /* 0x040fe20003f06270 */
[----:B------:R-:W-:Y:S01]  /*5700*/  UIMAD UR5, UR11, UR6, URZ ;  /* 0x000000060b0572a4 */ /* 0x000fe2000f8e023f */
[----:B------:R-:W-:Y:S01]  /*5710*/  LOP3.LUT R32, R41, 0x6, R32, 0xf8, !PT ;  /* 0x0000000629207812 */ /* 0x000fe200078ef820 */
[----:B------:R-:W-:Y:S01]  /*5720*/  UISETP.LT.U32.AND UP0, UPT, UR9, 0x9, UP0 ;  /* 0x000000090900788c */ /* 0x000fe20008701070 */
[----:B------:R-:W-:Y:S01]  /*5730*/  ISETP.GE.OR P0, PT, R25, UR12, P0 ;  /* 0x0000000c19007c0c */ /* 0x000fe20008706670 */
[----:B------:R-:W-:Y:S01]  /*5740*/  UISETP.GE.U32.AND UP1, UPT, UR9, 0x9, UPT ;  /* 0x000000090900788c */ /* 0x000fe2000bf26070 */
[----:B------:R-:W-:Y:S01]  /*5750*/  IMAD.U32 R27, RZ, RZ, UR6 ;  /* 0x00000006ff1b7e24 */ /* 0x000fe2000f8e00ff */
[----:B------:R-:W-:Y:S01]  /*5760*/  UIMAD UR8, UR22, UR7, UR5 ;  /* 0x00000007160872a4 */ /* 0x000fe2000f8e0205 */
[----:B------:R-:W-:Y:S01]  /*5770*/  SHF.R.S32.HI R33, RZ, 0x1f, R32 ;  /* 0x0000001fff217819 */ /* 0x000fe20000011420 */
[----:B------:R-:W-:-:S02]  /*5780*/  UIMAD.WIDE.U32 UR6, UR10, 0x38e38e39, URZ ;  /* 0x38e38e390a0678a5 */ /* 0x000fc4000f8e003f */
[----:B------:R-:W-:Y:S02]  /*5790*/  USEL UR5, URZ, 0x1, !UP0 ;  /* 0x000000013f057887 */ /* 0x000fe4000c000000 */
[----:B------:R-:W-:Y:S01]  /*57a0*/  USHF.R.U32.HI UR6, URZ, 0x1, UR7 ;  /* 0x000000013f067899 */ /* 0x000fe20008011607 */
[----:B------:R-:W-:Y:S01]  /*57b0*/  IMAD.WIDE.U32 R26, R27, UR22, R32 ;  /* 0x000000161b1a7c25 */ /* 0x000fe2000f8e0020 */
[----:B------:R-:W-:Y:S01]  /*57c0*/  ULOP3.LUT UR4, UR4, UR5, URZ, 0x3c, !UPT ;  /* 0x0000000504047292 */ /* 0x000fe2000f8e3c3f */
[----:B------:R-:W-:Y:S02]  /*57d0*/  IADD3 R42, -R25, UR12, R42 ;  /* 0x0000000c192a7c10 */ /* 0x000fe4000fffe12a */
[----:B------:R-:W-:Y:S01]  /*57e0*/  IMAD.WIDE R38, R227, 0x100, RZ ;  /* 0x00000100e3267825 */ /* 0x000fe200078e02ff */
[----:B------:R-:W-:Y:S02]  /*57f0*/  UIMAD UR5, UR6, -0x9, UR10 ;  /* 0xfffffff7060578a4 */ /* 0x000fe4000f8e020a */
[----:B------:R-:W-:Y:S01]  /*5800*/  @UP1 ULOP3.LUT UR4, UR4, 0x1, UR6, 0x78, !UPT ;  /* 0x0000000104041892 */ /* 0x000fe2000f8e7806 */
[----:B------:R-:W-:-:S02]  /*5810*/  IMAD R24, R24, -0x2, R29 ;  /* 0xfffffffe18187824 */ /* 0x000fc400078e021d */
[----:B------:R-:W-:Y:S01]  /*5820*/  VIADD R27, R27, UR8 ;  /* 0x000000081b1b7c36 */ /* 0x000fe20008000000 */
[----:B------:R-:W-:Y:S01]  /*5830*/  LOP3.LUT R43, R38, R43, R28, 0xfe, !PT ;  /* 0x0000002b262b7212 */ /* 0x000fe200078efe1c */
[----:B------:R-:W-:Y:S02]  /*5840*/  IMAD.IADD R41, R24, 0x1, -R41 ;  /* 0x0000000118297824 */ /* 0x000fe400078e0a29 */
[----:B------:R-:W-:Y:S01]  /*5850*/  IMAD.MOV.U32 R40, RZ, RZ, -0x1 ;  /* 0xffffffffff287424 */ /* 0x000fe200078e00ff */
[----:B0-----:R-:W-:Y:S06]  /*5860*/  @P0 BRA `(.L_x_38) ;  /* 0x0000008c00fc0947 */ /* 0x001fec0003800000 */
[----:B------:R-:W0:Y:S01]  /*5870*/  LDC.64 R28, c[0x0][0x5c8] ;  /* 0x00017200ff1c7b82 */ /* 0x000e220000000a00 */
[----:B------:R-:W-:Y:S01]  /*5880*/  ULDC.64 UR6, c[0x0][0x5c0] ;  /* 0x0001700000067ab9 */ /* 0x000fe20000000a00 */
[----:B------:R-:W-:Y:S01]  /*5890*/  BSSY B0, `(.L_x_38) ;  /* 0x00008fc000007945 */ /* 0x000fe20003800000 */
[-C--:B0-----:R-:W-:Y:S01]  /*58a0*/  IMAD R24, R39, R28.reuse, RZ ;  /* 0x0000001c27187224 */ /* 0x081fe200078e02ff */
[----:B------:R-:W-:Y:S01]  /*58b0*/  SHF.L.U64.HI R34, R28, 0x3, R29 ;  /* 0x000000031c227819 */ /* 0x000fe2000001021d */
[----:B------:R-:W-:-:S04]  /*58c0*/  IMAD.WIDE.U32 R26, R43, R28, R26 ;  /* 0x0000001c2b1a7225 */ /* 0x000fc800078e001a */
[----:B------:R-:W-:Y:S01]  /*58d0*/  IMAD R25, R43, R29, R24 ;  /* 0x0000001d2b197224 */ /* 0x000fe200078e0218 */
[----:B------:R-:W-:Y:S01]  /*58e0*/  IADD3 R24, P3, R26, UR6, RZ ;  /* 0x000000061a187c10 */ /* 0x000fe2000ff7e0ff */
[C---:B------:R-:W-:Y:S01]  /*58f0*/  IMAD.SHL.U32 R35, R28.reuse, 0x8, RZ ;  /* 0x000000081c237824 */ /* 0x040fe200078e00ff */
[----:B------:R-:W-:Y:S01]  /*5900*/  LEA R30, P2, R28, R26, 0x7 ;  /* 0x0000001a1c1e7211 */ /* 0x000fe200078438ff */
[----:B------:R-:W-:-:S03]  /*5910*/  IMAD.IADD R27, R27, 0x1, R25 ;  /* 0x000000011b1b7824 */ /* 0x000fc600078e0219 */
[----:B------:R-:W-:Y:S02]  /*5920*/  IADD3 R26, P1, P0, R26, UR6, R35 ;  /* 0x000000061a1a7c10 */ /* 0x000fe4000f83e023 */
[----:B------:R-:W-:Y:S02]  /*5930*/  IADD3.X R25, R27, UR7, RZ, P3, !PT ;  /* 0x000000071b197c10 */ /* 0x000fe40009ffe4ff */
[----:B------:R-:W-:Y:S02]  /*5940*/  FSETP.NEU.AND P3, PT, RZ, UR21, PT ;  /* 0x00000015ff007c0b */ /* 0x000fe4000bf6d000 */
[----:B------:R-:W-:Y:S02]  /*5950*/  LEA.HI.X R31, R28, R27, R29, 0x7, P2 ;  /* 0x0000001b1c1f7211 */ /* 0x000fe400010f3c1d */
[C---:B------:R-:W-:Y:S02]  /*5960*/  IADD3 R28, P2, R30.reuse, UR6, RZ ;  /* 0x000000061e1c7c10 */ /* 0x040fe4000ff5e0ff */
[----:B------:R-:W-:-:S02]  /*5970*/  IADD3 R30, P5, P6, R30, UR6, R35 ;  /* 0x000000061e1e7c10 */ /* 0x000fc4000febe023 */
[----:B------:R-:W-:Y:S02]  /*5980*/  IADD3.X R29, R31, UR7, RZ, P2, !PT ;  /* 0x000000071f1d7c10 */ /* 0x000fe400097fe4ff */
[--C-:B------:R-:W-:Y:S02]  /*5990*/  IADD3.X R27, R27, UR7, R34.reuse, P1, P0 ;  /* 0x000000071b1b7c10 */ /* 0x100fe40008fe0422 */
[----:B------:R-:W-:Y:S01]  /*59a0*/  IADD3.X R31, R31, UR7, R34, P5, P6 ;  /* 0x000000071f1f7c10 */ /* 0x000fe2000afec422 */
[----:B------:R-:W-:Y:S06]  /*59b0*/  @!P3 BRA `(.L_x_39) ;  /* 0x0000006c001cb947 */ /* 0x000fec0003800000 */
[----:B------:R-:W-:Y:S01]  /*59c0*/  ULDC.64 UR16, c[0x0][0x5b8] ;  /* 0x00016e0000107ab9 */ /* 0x000fe20000000a00 */
[----:B------:R-:W-:Y:S01]  /*59d0*/  ISETP.GE.AND P0, PT, R42, 0x1, PT ;  /* 0x000000012a00780c */ /* 0x000fe20003f06270 */
[----:B------:R-:W-:Y:S02]  /*59e0*/  UIMAD UR6, UR11, UR16, URZ ;  /* 0x000000100b0672a4 */ /* 0x000fe4000f8e023f */
[----:B------:R-:W-:Y:S01]  /*59f0*/  IMAD.U32 R35, RZ, RZ, UR16 ;  /* 0x00000010ff237e24 */ /* 0x000fe2000f8e00ff */
[----:B------:R-:W-:Y:S01]  /*5a00*/  BSSY B1, `(.L_x_40) ;  /* 0x0000010000017945 */ /* 0x000fe20003800000 */
[----:B------:R-:W-:Y:S01]  /*5a10*/  ISETP.LT.OR P3, PT, R41, 0x1, !P0 ;  /* 0x000000012900780c */ /* 0x000fe20004761670 */
[----:B------:R-:W-:Y:S02]  /*5a20*/  UIMAD UR6, UR22, UR17, UR6 ;  /* 0x00000011160672a4 */ /* 0x000fe4000f8e0206 */
[----:B------:R-:W-:Y:S01]  /*5a30*/  IMAD.WIDE.U32 R32, R35, UR22, R32 ;  /* 0x0000001623207c25 */ /* 0x000fe2000f8e0020 */
[----:B------:R-:W-:-:S03]  /*5a40*/  ULDC.64 UR10, c[0x0][0x5a8] ;  /* 0x00016a00000a7ab9 */ /* 0x000fc60000000a00 */
[----:B------:R-:W-:Y:S02]  /*5a50*/  IMAD.MOV.U32 R36, RZ, RZ, R32 ;  /* 0x000000ffff247224 */ /* 0x000fe400078e0020 */
[----:B------:R-:W-:Y:S01]  /*5a60*/  VIADD R37, R33, UR6 ;  /* 0x0000000621257c36 */ /* 0x000fe20008000000 */
[----:B------:R-:W-:Y:S02]  /*5a70*/  ULDC.64 UR6, c[0x0][0x5b0] ;  /* 0x00016c0000067ab9 */ /* 0x000fe40000000a00 */
[----:B------:R-:W-:Y:S02]  /*5a80*/  IMAD R34, R39, UR6, RZ ;  /* 0x0000000627227c24 */ /* 0x000fe4000f8e02ff */
[----:B------:R-:W-:-:S04]  /*5a90*/  IMAD.WIDE.U32 R32, R43, UR6, R36 ;  /* 0x000000062b207c25 */ /* 0x000fc8000f8e0024 */
[--C-:B------:R-:W-:Y:S01]  /*5aa0*/  IMAD R35, R43, UR7, R34.reuse ;  /* 0x000000072b237c24 */ /* 0x100fe2000f8e0222 */
[----:B------:R-:W-:Y:S02]  /*5ab0*/  IADD3 R32, P1, R32, UR10, RZ ;  /* 0x0000000a20207c10 */ /* 0x000fe4000ff3e0ff */
[----:B------:R-:W-:Y:S02]  /*5ac0*/  PRMT R34, RZ, 0x7610, R34 ;  /* 0x00007610ff227816 */ /* 0x000fe40000000022 */
[----:B------:R-:W-:Y:S01]  /*5ad0*/  IADD3.X R33, R33, UR11, R35, P1, !PT ;  /* 0x0000000b21217c10 */ /* 0x000fe20008ffe423 */
[----:B------:R-:W-:Y:S08]  /*5ae0*/  @P3 BRA `(.L_x_41) ;  /* 0x0000000000043947 */ /* 0x000ff00003800000 */
[----:B------:R0:W5:Y:S02]  /*5af0*/  LDG.E.U8 R34, desc[UR14][R32.64] ;  /* 0x0000000e20227981 */ /* 0x000164000c1e1100 */
.L_x_41:
[----:B------:R-:W-:Y:S05]  /*5b00*/  BSYNC B1 ;  /* 0x0000000000017941 */ /* 0x000fea0003800000 */
.L_x_40:
[----:B-----5:R-:W-:Y:S01]  /*5b10*/  LOP3.LUT R34, R34, 0xff, RZ, 0xc0, !PT ;  /* 0x000000ff22227812 */ /* 0x020fe200078ec0ff */
[----:B------:R-:W-:Y:S01]  /*5b20*/  BSSY B1, `(.L_x_42) ;  /* 0x000000b000017945 */ /* 0x000fe20003800000 */
[----:B------:R-:W-:Y:S02]  /*5b30*/  ISETP.LT.OR P2, PT, R41, 0x2, !P0 ;  /* 0x000000022900780c */ /* 0x000fe40004741670 */
[----:B------:R-:W-:-:S05]  /*5b40*/  F2FP.F16.E5M2.UNPACK_B R34, R34 ;  /* 0x00000022ff22723e */ /* 0x000fca00020004ff */
[----:B------:R-:W-:-:S05]  /*5b50*/  HADD2.F32 R34, -RZ, R34.H0_H0 ;  /* 0x20000022ff227230 */ /* 0x000fca0000004100 */
[----:B------:R-:W-:Y:S01]  /*5b60*/  FMUL R35, R34, UR21 ;  /* 0x0000001522237c20 */ /* 0x000fe20008400000 */
[----:B------:R-:W-:-:S03]  /*5b70*/  PRMT R34, RZ, 0x7610, R34 ;  /* 0x00007610ff227816 */ /* 0x000fc60000000022 */
[----:B------:R-:W-:-:S05]  /*5b80*/  FFMA R35, R226, UR20, R35 ;  /* 0x00000014e2237c23 */ /* 0x000fca0008000023 */
[----:B------:R-:W-:-:S05]  /*5b90*/  F2FP.SATFINITE.E5M2.F32.PACK_AB_MERGE_C R35, RZ, R35, RZ ;  /* 0x00000023ff23723e */ /* 0x000fca00048060ff */
[----:B------:R2:W-:Y:S01]  /*5ba0*/  @!P3 STG.E.U8 desc[UR14][R24.64], R35 ;  /* 0x000000231800b986 */ /* 0x0005e2000c10110e */
[----:B------:R-:W-:Y:S05]  /*5bb0*/  @P2 BRA `(.L_x_43) ;  /* 0x0000000000042947 */ /* 0x000fea0003800000 */
[----:B------:R3:W5:Y:S02]  /*5bc0*/  LDG.E.U8 R34, desc[UR14][R32.64+0x1] ;  /* 0x0000010e20227981 */ /* 0x000764000c1e1100 */
.L_x_43:
[----:B------:R-:W-:Y:S05]  /*5bd0*/  BSYNC B1 ;  /* 0x0000000000017941 */ /* 0x000fea0003800000 */
.L_x_42:
[----:B-----5:R-:W-:Y:S01]  /*5be0*/  LOP3.LUT R34, R34, 0xff, RZ, 0xc0, !PT ;  /* 0x000000ff22227812 */ /* 0x020fe200078ec0ff */
[----:B------:R-:W-:Y:S01]  /*5bf0*/  BSSY B1, `(.L_x_44) ;  /* 0x0000013000017945 */ /* 0x000fe20003800000 */
[----:B------:R-:W-:Y:S02]  /*5c00*/  IADD3 R45, P1, R43, 0x8, RZ ;  /* 0x000000082b2d7810 */ /* 0x000fe40007f3e0ff */
[----:B------:R-:W-:-:S03]  /*5c10*/  F2FP.F16.E5M2.UNPACK_B R34, R34 ;  /* 0x00000022ff22723e */ /* 0x000fc600020004ff */
[----:B--2---:R-:W-:Y:S01]  /*5c20*/  IMAD.X R35, RZ, RZ, R39, P1 ;  /* 0x000000ffff237224 */ /* 0x004fe200008e0627 */
[----:B------:R-:W-:Y:S01]  /*5c30*/  ISETP.GE.AND P1, PT, R42, 0x9, PT ;  /* 0x000000092a00780c */ /* 0x000fe20003f26270 */
[----:B------:R-:W-:Y:S02]  /*5c40*/  HADD2.F32 R34, -RZ, R34.H0_H0 ;  /* 0x20000022ff227230 */ /* 0x000fe40000004100 */
[----:B------:R-:W-:Y:S01]  /*5c50*/  IMAD R46, R35, UR6, RZ ;  /* 0x00000006232e7c24 */ /* 0x000fe2000f8e02ff */
[----:B------:R-:W-:Y:S02]  /*5c60*/  ISETP.LT.OR P5, PT, R41, 0x1, !P1 ;  /* 0x000000012900780c */ /* 0x000fe40004fa1670 */
[----:B------:R-:W-:Y:S01]  /*5c70*/  FMUL R44, R34, UR21 ;  /* 0x00000015222c7c20 */ /* 0x000fe20008400000 */
[----:B------:R-:W-:-:S04]  /*5c80*/  IMAD.WIDE.U32 R34, R45, UR6, R36 ;  /* 0x000000062d227c25 */ /* 0x000fc8000f8e0024 */
[----:B------:R-:W-:Y:S01]  /*5c90*/  FFMA R44, R225, UR20, R44 ;  /* 0x00000014e12c7c23 */ /* 0x000fe2000800002c */
[----:B------:R-:W-:Y:S01]  /*5ca0*/  IMAD R45, R45, UR7, R46 ;  /* 0x000000072d2d7c24 */ /* 0x000fe2000f8e022e */
[----:B------:R-:W-:-:S03]  /*5cb0*/  IADD3 R34, P3, R34, UR10, RZ ;  /* 0x0000000a22227c10 */ /* 0x000fc6000ff7e0ff */
[----:B------:R-:W-:Y:S02]  /*5cc0*/  F2FP.SATFINITE.E5M2.F32.PACK_AB_MERGE_C R47, RZ, R44, RZ ;  /* 0x0000002cff2f723e */ /* 0x000fe400048060ff */
[----:B------:R-:W-:Y:S02]  /*5cd0*/  IADD3.X R35, R35, UR11, R45, P3, !PT ;  /* 0x0000000b23237c10 */ /* 0x000fe40009ffe42d */
[----:B------:R-:W-:Y:S01]  /*5ce0*/  PRMT R44, RZ, 0x7610, R44 ;  /* 0x00007610ff2c7816 */ /* 0x000fe2000000002c */
[----:B------:R2:W-:Y:S01]  /*5cf0*/  @!P2 STG.E.U8 desc[UR14][R24.64+0x1], R47 ;  /* 0x0000012f1800a986 */ /* 0x0005e2000c10110e */
[----:B------:R-:W-:Y:S05]  /*5d00*/  @P5 BRA `(.L_x_45) ;  /* 0x0000000000045947 */ /* 0x000fea0003800000 */
[----:B------:R4:W5:Y:S02]  /*5d10*/  LDG.E.U8 R44, desc[UR14][R34.64] ;  /* 0x0000000e222c7981 */ /* 0x000964000c1e1100 */
.L_x_45:
[----:B------:R-:W-:Y:S05]  /*5d20*/  BSYNC B1 ;  /* 0x0000000000017941 */ /* 0x000fea0003800000 */
.L_x_44:
        /* <DEDUP_REMOVED lines=12> */
.L_x_47:
[----:B------:R-:W-:Y:S05]  /*5df0*/  BSYNC B1 ;  /* 0x0000000000017941 */ /* 0x000fea0003800000 */
.L_x_46:
[----:B-----5:R-:W-:Y:S01]  /*5e00*/  LOP3.LUT R44, R44, 0xff, RZ, 0xc0, !PT ;  /* 0x000000ff2c2c7812 */ /* 0x020fe200078ec0ff */
[----:B------:R-:W-:Y:S01]  /*5e10*/  BSSY B1, `(.L_x_48) ;  /* 0x000000b000017945 */ /* 0x000fe20003800000 */
[----:B------:R-:W-:Y:S02]  /*5e20*/  ISETP.LT.OR P3, PT, R41, 0x9, !P0 ;  /* 0x000000092900780c */ /* 0x000fe40004761670 */
[----:B------:R-:W-:-:S05]  /*5e30*/  F2FP.F16.E5M2.UNPACK_B R44, R44 ;  /* 0x0000002cff2c723e */ /* 0x000fca00020004ff */
[----:B------:R-:W-:-:S05]  /*5e40*/  HADD2.F32 R44, -RZ, R44.H0_H0 ;  /* 0x2000002cff2c7230 */ /* 0x000fca0000004100 */
[----:B------:R-:W-:-:S04]  /*5e50*/  FMUL R44, R44, UR21 ;  /* 0x000000152c2c7c20 */ /* 0x000fc80008400000 */
[----:B------:R-:W-:-:S05]  /*5e60*/  FFMA R44, R223, UR20, R44 ;  /* 0x00000014df2c7c23 */ /* 0x000fca000800002c */
[----:B0-----:R-:W-:Y:S02]  /*5e70*/  F2FP.SATFINITE.E5M2.F32.PACK_AB_MERGE_C R45, RZ, R44, RZ ;  /* 0x0000002cff2d723e */ /* 0x001fe400048060ff */
[----:B------:R-:W-:-:S03]  /*5e80*/  PRMT R44, RZ, 0x7610, R44 ;  /* 0x00007610ff2c7816 */ /* 0x000fc6000000002c */
[----:B------:R0:W-:Y:S01]  /*5e90*/  @!P2 STG.E.U8 desc[UR14][R26.64+0x1], R45 ;  /* 0x0000012d1a00a986 */ /* 0x0001e2000c10110e */
[----:B------:R-:W-:Y:S05]  /*5ea0*/  @P3 BRA `(.L_x_49) ;  /* 0x0000000000043947 */ /* 0x000fea0003800000 */
[----:B------:R0:W5:Y:S02]  /*5eb0*/  LDG.E.U8 R44, desc[UR14][R32.64+0x8] ;  /* 0x0000080e202c7981 */ /* 0x000164000c1e1100 */
.L_x_49:
[----:B------:R-:W-:Y:S05]  /*5ec0*/  BSYNC B1 ;  /* 0x0000000000017941 */ /* 0x000fea0003800000 */
.L_x_48:
[----:B-----5:R-:W-:Y:S01]  /*5ed0*/  LOP3.LUT R44, R44, 0xff, RZ, 0xc0, !PT ;  /* 0x000000ff2c2c7812 */ /* 0x020fe200078ec0ff */
[----:B------:R-:W-:Y:S01]  /*5ee0*/  BSSY B1, `(.L_x_50) ;  /* 0x000000b000017945 */ /* 0x000fe20003800000 */
[----:B------:R-:W-:Y:S02]  /*5ef0*/  ISETP.LT.OR P2, PT, R41, 0xa, !P0 ;  /* 0x0000000a2900780c */ /* 0x000fe40004741670 */
[----:B------:R-:W-:-:S05]  /*5f00*/  F2FP.F16.E5M2.UNPACK_B R44, R44 ;  /* 0x0000002cff2c723e */ /* 0x000fca00020004ff */
[----:B------:R-:W-:-:S05]  /*5f10*/  HADD2.F32 R44, -RZ, R44.H0_H0 ;  /* 0x2000002cff2c7230 */ /* 0x000fca0000004100 */
[----:B0-----:R-:W-:Y:S01]  /*5f20*/  FMUL R45, R44, UR21 ;  /* 0x000000152c2d7c20 */ /* 0x001fe20008400000 */
[----:B------:R-:W-:-:S03]  /*5f30*/  PRMT R44, RZ, 0x7610, R44 ;  /* 0x00007610ff2c7816 */ /* 0x000fc6000000002c */
[----:B------:R-:W-:-:S05]  /*5f40*/  FFMA R45, R222, UR20, R45 ;  /* 0x00000014de2d7c23 */ /* 0x000fca000800002d */
[----:B------:R-:W-:-:S05]  /*5f50*/  F2FP.SATFINITE.E5M2.F32.PACK_AB_MERGE_C R45, RZ, R45, RZ ;  /* 0x0000002dff2d723e */ /* 0x000fca00048060ff */
[----:B------:R0:W-:Y:S01]  /*5f60*/  @!P3 STG.E.U8 desc[UR14][R24.64+0x8], R45 ;  /* 0x0000082d1800b986 */ /* 0x0001e2000c10110e */
[----:B------:R-:W-:Y:S05]  /*5f70*/  @P2 BRA `(.L_x_51) ;  /* 0x0000000000042947 */ /* 0x000fea0003800000 */
[----:B------:R0:W5:Y:S02]  /*5f80*/  LDG.E.U8 R44, desc[UR14][R32.64+0x9] ;  /* 0x0000090e202c7981 */ /* 0x000164000c1e1100 */
.L_x_51:
[----:B------:R-:W-:Y:S05]  /*5f90*/  BSYNC B1 ;  /* 0x0000000000017941 */ /* 0x000fea0003800000 */
.L_x_50:
        /* <DEDUP_REMOVED lines=12> */
.L_x_53:
[----:B------:R-:W-:Y:S05]  /*6060*/  BSYNC B1 ;  /* 0x0000000000017941 */ /* 0x000fea0003800000 */
.L_x_52:
        /* <DEDUP_REMOVED lines=12> */
.L_x_55:
[----:B------:R-:W-:Y:S05]  /*6130*/  BSYNC B1 ;  /* 0x0000000000017941 */ /* 0x000fea0003800000 */
.L_x_54:
        /* <DEDUP_REMOVED lines=12> */
.L_x_57:
[----:B------:R-:W-:Y:S05]  /*6200*/  BSYNC B1 ;  /* 0x0000000000017941 */ /* 0x000fea0003800000 */
.L_x_56:
        /* <DEDUP_REMOVED lines=12> */
.L_x_59:
[----:B------:R-:W-:Y:S05]  /*62d0*/  BSYNC B1 ;  /* 0x0000000000017941 */ /* 0x000fea0003800000 */
.L_x_58:
        /* <DEDUP_REMOVED lines=12> */
.L_x_61:
[----:B------:R-:W-:Y:S05]  /*63a0*/  BSYNC B1 ;  /* 0x0000000000017941 */ /* 0x000fea0003800000 */
.L_x_60:
        /* <DEDUP_REMOVED lines=12> */
.L_x_63:
[----:B------:R-:W-:Y:S05]  /*6470*/  BSYNC B1 ;  /* 0x0000000000017941 */ /* 0x000fea0003800000 */
.L_x_62:
        /* <DEDUP_REMOVED lines=12> */
.L_x_65:
[----:B------:R-:W-:Y:S05]  /*6540*/  BSYNC B1 ;  /* 0x0000000000017941 */ /* 0x000fea0003800000 */
.L_x_64:
        /* <DEDUP_REMOVED lines=12> */
.L_x_67:
[----:B------:R-:W-:Y:S05]  /*6610*/  BSYNC B1 ;  /* 0x0000000000017941 */ /* 0x000fea0003800000 */
.L_x_66:
        /* <DEDUP_REMOVED lines=12> */
.L_x_69:
[----:B------:R-:W-:Y:S05]  /*66e0*/  BSYNC B1 ;  /* 0x0000000000017941 */ /* 0x000fea0003800000 */
.L_x_68:
        /* <DEDUP_REMOVED lines=12> */
.L_x_71:
[----:B------:R-:W-:Y:S05]  /*67b0*/  BSYNC B1 ;  /* 0x0000000000017941 */ /* 0x000fea0003800000 */
.L_x_70:
        /* <DEDUP_REMOVED lines=12> */
.L_x_73:
[----:B------:R-:W-:Y:S05]  /*6880*/  BSYNC B1 ;  /* 0x0000000000017941 */ /* 0x000fea0003800000 */
.L_x_72:
        /* <DEDUP_REMOVED lines=12> */
.L_x_75:
[----:B------:R-:W-:Y:S05]  /*6950*/  BSYNC B1 ;  /* 0x0000000000017941 */ /* 0x000fea0003800000 */
.L_x_74:
        /* <DEDUP_REMOVED lines=12> */
.L_x_77:
[----:B------:R-:W-:Y:S05]  /*6a20*/  BSYNC B1 ;  /* 0x0000000000017941 */ /* 0x000fea0003800000 */
.L_x_76:
        /* <DEDUP_REMOVED lines=12> */
.L_x_79:
[----:B------:R-:W-:Y:S05]  /*6af0*/  BSYNC B1 ;  /* 0x0000000000017941 */ /* 0x000fea0003800000 */
.L_x_78:
        /* <DEDUP_REMOVED lines=12> */
.L_x_81:
[----:B------:R-:W-:Y:S05]  /*6bc0*/  BSYNC B1 ;  /* 0x0000000000017941 */ /* 0x000fea0003800000 */
.L_x_80:
        /* <DEDUP_REMOVED lines=12> */
.L_x_83:
[----:B------:R-:W-:Y:S05]  /*6c90*/  BSYNC B1 ;  /* 0x0000000000017941 */ /* 0x000fea0003800000 */
.L_x_82:
        /* <DEDUP_REMOVED lines=12> */
.L_x_85:
[----:B------:R-:W-:Y:S05]  /*6d60*/  BSYNC B1 ;  /* 0x0000000000017941 */ /* 0x000fea0003800000 */
.L_x_84:
        /* <DEDUP_REMOVED lines=12> */
.L_x_87:
[----:B------:R-:W-:Y:S05]  /*6e30*/  BSYNC B1 ;  /* 0x0000000000017941 */ /* 0x000fea0003800000 */
.L_x_86:
        /* <DEDUP_REMOVED lines=12> */
.L_x_89:
[----:B------:R-:W-:Y:S05]  /*6f00*/  BSYNC B1 ;  /* 0x0000000000017941 */ /* 0x000fea0003800000 */
.L_x_88:
        /* <DEDUP_REMOVED lines=12> */
.L_x_91:
[----:B------:R-:W-:Y:S05]  /*6fd0*/  BSYNC B1 ;  /* 0x0000000000017941 */ /* 0x000fea0003800000 */
.L_x_90:
        /* <DEDUP_REMOVED lines=12> */
.L_x_93:
[----:B------:R-:W-:Y:S05]  /*70a0*/  BSYNC B1 ;  /* 0x0000000000017941 */ /* 0x000fea0003800000 */
.L_x_92:
        /* <DEDUP_REMOVED lines=12> */
.L_x_95:
[----:B------:R-:W-:Y:S05]  /*7170*/  BSYNC B1 ;  /* 0x0000000000017941 */ /* 0x000fea0003800000 */
.L_x_94:
        /* <DEDUP_REMOVED lines=12> */
.L_x_97:
[----:B------:R-:W-:Y:S05]  /*7240*/  BSYNC B1 ;  /* 0x0000000000017941 */ /* 0x000fea0003800000 */
.L_x_96:
        /* <DEDUP_REMOVED lines=12> */
.L_x_99:
[----:B------:R-:W-:Y:S05]  /*7310*/  BSYNC B1 ;  /* 0x0000000000017941 */ /* 0x000fea0003800000 */
.L_x_98:
        /* <DEDUP_REMOVED lines=12> */
.L_x_101:
[----:B------:R-:W-:Y:S05]  /*73e0*/  BSYNC B1 ;  /* 0x0000000000017941 */ /* 0x000fea0003800000 */
.L_x_100:
        /* <DEDUP_REMOVED lines=12> */
.L_x_103:
[----:B------:R-:W-:Y:S05]  /*74b0*/  BSYNC B1 ;  /* 0x0000000000017941 */ /* 0x000fea0003800000 */
.L_x_102:
        /* <DEDUP_REMOVED lines=12> */
.L_x_105:
[----:B------:R-:W-:Y:S05]  /*7580*/  BSYNC B1 ;  /* 0x0000000000017941 */ /* 0x000fea0003800000 */
.L_x_104:
        /* <DEDUP_REMOVED lines=12> */
.L_x_107:
[----:B------:R-:W-:Y:S05]  /*7650*/  BSYNC B1 ;  /* 0x0000000000017941 */ /* 0x000fea0003800000 */
.L_x_106:
        /* <DEDUP_REMOVED lines=12> */
.L_x_109:
[----:B------:R-:W-:Y:S05]  /*7720*/  BSYNC B1 ;  /* 0x0000000000017941 */ /* 0x000fea0003800000 */
.L_x_108:
        /* <DEDUP_REMOVED lines=12> */
.L_x_111:
[----:B------:R-:W-:Y:S05]  /*77f0*/  BSYNC B1 ;  /* 0x0000000000017941 */ /* 0x000fea0003800000 */
.L_x_110:
        /* <DEDUP_REMOVED lines=12> */
.L_x_113:
[----:B------:R-:W-:Y:S05]  /*78c0*/  BSYNC B1 ;  /* 0x0000000000017941 */ /* 0x000fea0003800000 */
.L_x_112:
        /* <DEDUP_REMOVED lines=12> */
.L_x_115:
[----:B------:R-:W-:Y:S05]  /*7990*/  BSYNC B1 ;  /* 0x0000000000017941 */ /* 0x000fea0003800000 */
.L_x_114:
        /* <DEDUP_REMOVED lines=12> */
.L_x_117:
[----:B------:R-:W-:Y:S05]  /*7a60*/  BSYNC B1 ;  /* 0x0000000000017941 */ /* 0x000fea0003800000 */
.L_x_116:
        /* <DEDUP_REMOVED lines=12> */
.L_x_119:
[----:B------:R-:W-:Y:S05]  /*7b30*/  BSYNC B1 ;  /* 0x0000000000017941 */ /* 0x000fea0003800000 */
.L_x_118:
        /* <DEDUP_REMOVED lines=12> */
.L_x_121:
[----:B------:R-:W-:Y:S05]  /*7c00*/  BSYNC B1 ;  /* 0x0000000000017941 */ /* 0x000fea0003800000 */
.L_x_120:
        /* <DEDUP_REMOVED lines=12> */
.L_x_123:
[----:B------:R-:W-:Y:S05]  /*7cd0*/  BSYNC B1 ;  /* 0x0000000000017941 */ /* 0x000fea0003800000 */
.L_x_122:
        /* <DEDUP_REMOVED lines=12> */
.L_x_125:
[----:B------:R-:W-:Y:S05]  /*7da0*/  BSYNC B1 ;  /* 0x0000000000017941 */ /* 0x000fea0003800000 */
.L_x_124:
        /* <DEDUP_REMOVED lines=12> */
.L_x_127:
[----:B------:R-:W-:Y:S05]  /*7e70*/  BSYNC B1 ;  /* 0x0000000000017941 */ /* 0x000fea0003800000 */
.L_x_126:
        /* <DEDUP_REMOVED lines=12> */
.L_x_129:
[----:B------:R-:W-:Y:S05]  /*7f40*/  BSYNC B1 ;  /* 0x0000000000017941 */ /* 0x000fea0003800000 */
.L_x_128:
        /* <DEDUP_REMOVED lines=12> */
.L_x_131:
[----:B------:R-:W-:Y:S05]  /*8010*/  BSYNC B1 ;  /* 0x0000000000017941 */ /* 0x000fea0003800000 */
.L_x_130:
        /* <DEDUP_REMOVED lines=12> */
.L_x_133:
[----:B------:R-:W-:Y:S05]  /*80e0*/  BSYNC B1 ;  /* 0x0000000000017941 */ /* 0x000fea0003800000 */
.L_x_132:
        /* <DEDUP_REMOVED lines=12> */
.L_x_135:
[----:B------:R-:W-:Y:S05]  /*81b0*/  BSYNC B1 ;  /* 0x0000000000017941 */ /* 0x000fea0003800000 */
.L_x_134:
        /* <DEDUP_REMOVED lines=12> */
.L_x_137:
[----:B------:R-:W-:Y:S05]  /*8280*/  BSYNC B1 ;  /* 0x0000000000017941 */ /* 0x000fea0003800000 */
.L_x_136:
        /* <DEDUP_REMOVED lines=12> */
.L_x_139:
[----:B------:R-:W-:Y:S05]  /*8350*/  BSYNC B1 ;  /* 0x0000000000017941 */ /* 0x000fea0003800000 */
.L_x_138:
        /* <DEDUP_REMOVED lines=12> */
.L_x_141:
[----:B------:R-:W-:Y:S05]  /*8420*/  BSYNC B1 ;  /* 0x0000000000017941 */ /* 0x000fea0003800000 */
.L_x_140:
        /* <DEDUP_REMOVED lines=12> */
.L_x_143:
[----:B------:R-:W-:Y:S05]  /*84f0*/  BSYNC B1 ;  /* 0x0000000000017941 */ /* 0x000fea0003800000 */
.L_x_142:
        /* <DEDUP_REMOVED lines=12> */
.L_x_145:
[----:B------:R-:W-:Y:S05]  /*85c0*/  BSYNC B1 ;  /* 0x0000000000017941 */ /* 0x000fea0003800000 */
.L_x_144:
        /* <DEDUP_REMOVED lines=12> */
.L_x_147:
[----:B------:R-:W-:Y:S05]  /*8690*/  BSYNC B1 ;  /* 0x0000000000017941 */ /* 0x000fea0003800000 */
.L_x_146:
        /* <DEDUP_REMOVED lines=12> */
.L_x_149:
[----:B------:R-:W-:Y:S05]  /*8760*/  BSYNC B1 ;  /* 0x0000000000017941 */ /* 0x000fea0003800000 */
.L_x_148:
        /* <DEDUP_REMOVED lines=12> */
.L_x_151:
[----:B------:R-:W-:Y:S05]  /*8830*/  BSYNC B1 ;  /* 0x0000000000017941 */ /* 0x000fea0003800000 */
.L_x_150:
        /* <DEDUP_REMOVED lines=12> */
.L_x_153:
[----:B------:R-:W-:Y:S05]  /*8900*/  BSYNC B1 ;  /* 0x0000000000017941 */ /* 0x000fea0003800000 */
.L_x_152:
        /* <DEDUP_REMOVED lines=12> */
.L_x_155:
[----:B------:R-:W-:Y:S05]  /*89d0*/  BSYNC B1 ;  /* 0x0000000000017941 */ /* 0x000fea0003800000 */
.L_x_154:
        /* <DEDUP_REMOVED lines=12> */
.L_x_157:
[----:B------:R-:W-:Y:S05]  /*8aa0*/  BSYNC B1 ;  /* 0x0000000000017941 */ /* 0x000fea0003800000 */
.L_x_156:
        /* <DEDUP_REMOVED lines=12> */
.L_x_159:
[----:B------:R-:W-:Y:S05]  /*8b70*/  BSYNC B1 ;  /* 0x0000000000017941 */ /* 0x000fea0003800000 */
.L_x_158:
        /* <DEDUP_REMOVED lines=12> */
.L_x_161:
[----:B------:R-:W-:Y:S05]  /*8c40*/  BSYNC B1 ;  /* 0x0000000000017941 */ /* 0x000fea0003800000 */
.L_x_160:
        /* <DEDUP_REMOVED lines=12> */
.L_x_163:
[----:B------:R-:W-:Y:S05]  /*8d10*/  BSYNC B1 ;  /* 0x0000000000017941 */ /* 0x000fea0003800000 */
.L_x_162:
[----:B-----5:R-:W-:Y:S01]  /*8d20*/  LOP3.LUT R44, R44, 0xff, RZ, 0xc0, !PT ;  /* 0x000000ff2c2c7812 */ /* 0x020fe200078ec0ff */
[----:B------:R-:W-:Y:S01]  /*8d30*/  BSSY B1, `(.L_x_164) ;  /* 0x000000b000017945 */ /* 0x000fe20003800000 */
[----:B------:R-:W-:Y:S02]  /*8d40*/  ISETP.LT.OR P2, PT, R41, 0x79, !P1 ;  /* 0x000000792900780c */ /* 0x000fe40004f41670 */
[----:B------:R-:W-:Y:S02]  /*8d50*/  F2FP.F16.E5M2.UNPACK_B R44, R44 ;  /* 0x0000002cff2c723e */ /* 0x000fe400020004ff */
[----:B0--3--:R-:W-:-:S03]  /*8d60*/  PRMT R32, RZ, 0x7610, R32 ;  /* 0x00007610ff207816 */ /* 0x009fc60000000020 */
[----:B------:R-:W-:-:S05]  /*8d70*/  HADD2.F32 R44, -RZ, R44.H0_H0 ;  /* 0x2000002cff2c7230 */ /* 0x000fca0000004100 */
[----:B------:R-:W-:-:S04]  /*8d80*/  FMUL R44, R44, UR21 ;  /* 0x000000152c2c7c20 */ /* 0x000fc80008400000 */
[----:B------:R-:W-:-:S05]  /*8d90*/  FFMA R44, R165, UR20, R44 ;  /* 0x00000014a52c7c23 */ /* 0x000fca000800002c */
[----:B------:R-:W-:-:S05]  /*8da0*/  F2FP.SATFINITE.E5M2.F32.PACK_AB_MERGE_C R33, RZ, R44, RZ ;  /* 0x0000002cff21723e */ /* 0x000fca00048060ff */
[----:B------:R0:W-:Y:S01]  /*8db0*/  @!P0 STG.E.U8 desc[UR14][R24.64+0x79], R33 ;  /* 0x0000792118008986 */ /* 0x0001e2000c10110e */
[----:B------:R-:W-:Y:S05]  /*8dc0*/  @P2 BRA `(.L_x_165) ;  /* 0x0000000000042947 */ /* 0x000fea0003800000 */
[----:B------:R3:W5:Y:S02]  /*8dd0*/  LDG.E.U8 R32, desc[UR14][R34.64+0x78] ;  /* 0x0000780e22207981 */ /* 0x000764000c1e1100 */
.L_x_165:
[----:B------:R-:W-:Y:S05]  /*8de0*/  BSYNC B1 ;  /* 0x0000000000017941 */ /* 0x000fea0003800000 */
.L_x_164:
[----:B-----5:R-:W-:Y:S01]  /*8df0*/  LOP3.LUT R32, R32, 0xff, RZ, 0xc0, !PT ;  /* 0x000000ff20207812 */ /* 0x020fe200078ec0ff */
[----:B------:R-:W-:Y:S01]  /*8e00*/  BSSY B1, `(.L_x_166) ;  /* 0x000000b000017945 */ /* 0x000fe20003800000 */
[----:B------:R-:W-:Y:S02]  /*8e10*/  ISETP.LT.OR P1, PT, R41, 0x7a, !P1 ;  /* 0x0000007a2900780c */ /* 0x000fe40004f21670 */
[----:B------:R-:W-:Y:S02]  /*8e20*/  F2FP.F16.E5M2.UNPACK_B R32, R32 ;  /* 0x00000020ff20723e */ /* 0x000fe400020004ff */
[----:B0-2---:R-:W-:-:S03]  /*8e30*/  PRMT R24, RZ, 0x7610, R24 ;  /* 0x00007610ff187816 */ /* 0x005fc60000000018 */
[----:B------:R-:W-:-:S05]  /*8e40*/  HADD2.F32 R32, -RZ, R32.H0_H0 ;  /* 0x20000020ff207230 */ /* 0x000fca0000004100 */
[----:B------:R-:W-:-:S04]  /*8e50*/  FMUL R25, R32, UR21 ;  /* 0x0000001520197c20 */ /* 0x000fc80008400000 */
[----:B------:R-:W-:-:S05]  /*8e60*/  FFMA R25, R164, UR20, R25 ;  /* 0x00000014a4197c23 */ /* 0x000fca0008000019 */
[----:B------:R-:W-:-:S05]  /*8e70*/  F2FP.SATFINITE.E5M2.F32.PACK_AB_MERGE_C R25, RZ, R25, RZ ;  /* 0x00000019ff19723e */ /* 0x000fca00048060ff */
[----:B------:R0:W-:Y:S01]  /*8e80*/  @!P2 STG.E.U8 desc[UR14][R26.64+0x78], R25 ;  /* 0x000078191a00a986 */ /* 0x0001e2000c10110e */
[----:B------:R-:W-:Y:S05]  /*8e90*/  @P1 BRA `(.L_x_167) ;  /* 0x0000000000041947 */ /* 0x000fea0003800000 */
[----:B------:R2:W5:Y:S02]  /*8ea0*/  LDG.E.U8 R24, desc[UR14][R34.64+0x79] ;  /* 0x0000790e22187981 */ /* 0x000564000c1e1100 */
.L_x_167:
[----:B------:R-:W-:Y:S05]  /*8eb0*/  BSYNC B1 ;  /* 0x0000000000017941 */ /* 0x000fea0003800000 */
.L_x_166:
[----:B-----5:R-:W-:Y:S01]  /*8ec0*/  LOP3.LUT R24, R24, 0xff, RZ, 0xc0, !PT ;  /* 0x000000ff18187812 */ /* 0x020fe200078ec0ff */
[----:B------:R-:W-:Y:S01]  /*8ed0*/  BSSY B1, `(.L_x_168) ;  /* 0x0000013000017945 */ /* 0x000fe20003800000 */
[----:B------:R-:W-:Y:S02]  /*8ee0*/  IADD3 R33, P0, R43, 0x80, RZ ;  /* 0x000000802b217810 */ /* 0x000fe40007f1e0ff */
[----:B------:R-:W-:-:S03]  /*8ef0*/  F2FP.F16.E5M2.UNPACK_B R24, R24 ;  /* 0x00000018ff18723e */ /* 0x000fc600020004ff */
[----:B0-----:R-:W-:Y:S01]  /*8f00*/  IMAD.X R25, RZ, RZ, R39, P0 ;  /* 0x000000ffff197224 */ /* 0x001fe200000e0627 */
[----:B------:R-:W-:Y:S01]  /*8f10*/  ISETP.GE.AND P0, PT, R42, 0x81, PT ;  /* 0x000000812a00780c */ /* 0x000fe20003f06270 */
[----:B------:R-:W-:Y:S02]  /*8f20*/  HADD2.F32 R24, -RZ, R24.H0_H0 ;  /* 0x20000018ff187230 */ /* 0x000fe40000004100 */
[----:B--234-:R-:W-:Y:S01]  /*8f30*/  IMAD R34, R25, UR6, RZ ;  /* 0x0000000619227c24 */ /* 0x01cfe2000f8e02ff */
        /* <DEDUP_REMOVED lines=12> */
.L_x_169:
[----:B------:R-:W-:Y:S05]  /*9000*/  BSYNC B1 ;  /* 0x0000000000017941 */ /* 0x000fea0003800000 */
.L_x_168:
[----:B-----5:R-:W-:Y:S01]  /*9010*/  LOP3.LUT R32, R32, 0xff, RZ, 0xc0, !PT ;  /* 0x000000ff20207812 */ /* 0x020fe200078ec0ff */
[----:B------:R-:W-:Y:S01]  /*9020*/  BSSY B1, `(.L_x_170) ;  /* 0x000000b000017945 */ /* 0x000fe20003800000 */
[----:B------:R-:W-:Y:S02]  /*9030*/  ISETP.LT.OR P2, PT, R41, 0x2, !P0 ;  /* 0x000000022900780c */ /* 0x000fe40004741670 */
[----:B------:R-:W-:Y:S02]  /*9040*/  F2FP.F16.E5M2.UNPACK_B R32, R32 ;  /* 0x00000020ff20723e */ /* 0x000fe400020004ff */
[----:B0-----:R-:W-:-:S03]  /*9050*/  PRMT R26, RZ, 0x7610, R26 ;  /* 0x00007610ff1a7816 */ /* 0x001fc6000000001a */
[----:B------:R-:W-:-:S05]  /*9060*/  HADD2.F32 R32, -RZ, R32.H0_H0 ;  /* 0x20000020ff207230 */ /* 0x000fca0000004100 */
[----:B------:R-:W-:-:S04]  /*9070*/  FMUL R27, R32, UR21 ;  /* 0x00000015201b7c20 */ /* 0x000fc80008400000 */
[----:B------:R-:W-:-:S05]  /*9080*/  FFMA R27, R162, UR20, R27 ;  /* 0x00000014a21b7c23 */ /* 0x000fca000800001b */
[----:B------:R-:W-:-:S05]  /*9090*/  F2FP.SATFINITE.E5M2.F32.PACK_AB_MERGE_C R27, RZ, R27, RZ ;  /* 0x0000001bff1b723e */ /* 0x000fca00048060ff */
[----:B------:R0:W-:Y:S01]  /*90a0*/  @!P3 STG.E.U8 desc[UR14][R28.64], R27 ;  /* 0x0000001b1c00b986 */ /* 0x0001e2000c10110e */
[----:B------:R-:W-:Y:S05]  /*90b0*/  @P2 BRA `(.L_x_171) ;  /* 0x0000000000042947 */ /* 0x000fea0003800000 */
[----:B------:R3:W5:Y:S02]  /*90c0*/  LDG.E.U8 R26, desc[UR14][R24.64+0x1] ;  /* 0x0000010e181a7981 */ /* 0x000764000c1e1100 */
.L_x_171:
[----:B------:R-:W-:Y:S05]  /*90d0*/  BSYNC B1 ;  /* 0x0000000000017941 */ /* 0x000fea0003800000 */
.L_x_170:
[----:B-----5:R-:W-:Y:S01]  /*90e0*/  LOP3.LUT R26, R26, 0xff, RZ, 0xc0, !PT ;  /* 0x000000ff1a1a7812 */ /* 0x020fe200078ec0ff */
[----:B------:R-:W-:Y:S01]  /*90f0*/  BSSY B1, `(.L_x_172) ;  /* 0x0000013000017945 */ /* 0x000fe20003800000 */
[----:B------:R-:W-:Y:S02]  /*9100*/  IADD3 R43, P1, R43, 0x88, RZ ;  /* 0x000000882b2b7810 */ /* 0x000fe40007f3e0ff */
[----:B------:R-:W-:Y:S02]  /*9110*/  F2FP.F16.E5M2.UNPACK_B R26, R26 ;  /* 0x0000001aff1a723e */ /* 0x000fe400020004ff */
[----:B------:R-:W-:Y:S01]  /*9120*/  PRMT R32, RZ, 0x7610, R32 ;  /* 0x00007610ff207816 */ /* 0x000fe20000000020 */
[----:B------:R-:W-:Y:S01]  /*9130*/  IMAD.X R38, RZ, RZ, R39, P1 ;  /* 0x000000ffff267224 */ /* 0x000fe200008e0627 */
[----:B------:R-:W-:Y:S01]  /*9140*/  ISETP.GE.AND P1, PT, R42, 0x89, PT ;  /* 0x000000892a00780c */ /* 0x000fe20003f26270 */
[----:B------:R-:W-:Y:S02]  /*9150*/  HADD2.F32 R26, -RZ, R26.H0_H0 ;  /* 0x2000001aff1a7230 */ /* 0x000fe40000004100 */
[----:B------:R-:W-:Y:S01]  /*9160*/  IMAD R38, R38, UR6, RZ ;  /* 0x0000000626267c24 */ /* 0x000fe2000f8e02ff */
[----:B------:R-:W-:Y:S01]  /*9170*/  ISETP.LT.OR P5, PT, R41, 0x1, !P1 ;  /* 0x000000012900780c */ /* 0x000fe20004fa1670 */
[----:B------:R-:W-:-:S04]  /*9180*/  IMAD.WIDE.U32 R36, R43, UR6, R36 ;  /* 0x000000062b247c25 */ /* 0x000fc8000f8e0024 */
[----:B------:R-:W-:Y:S01]  /*9190*/  FMUL R26, R26, UR21 ;  /* 0x000000151a1a7c20 */ /* 0x000fe20008400000 */
[----:B------:R-:W-:-:S03]  /*91a0*/  IMAD R43, R43, UR7, R38 ;  /* 0x000000072b2b7c24 */ /* 0x000fc6000f8e0226 */
[----:B------:R-:W-:Y:S01]  /*91b0*/  FFMA R161, R161, UR20, R26 ;  /* 0x00000014a1a17c23 */ /* 0x000fe2000800001a */
[----:B------:R-:W-:-:S04]  /*91c0*/  IADD3 R26, P3, R36, UR10, RZ ;  /* 0x0000000a241a7c10 */ /* 0x000fc8000ff7e0ff */
[----:B------:R-:W-:Y:S02]  /*91d0*/  F2FP.SATFINITE.E5M2.F32.PACK_AB_MERGE_C R161, RZ, R161, RZ ;  /* 0x000000a1ffa1723e */ /* 0x000fe400048060ff */
[----:B0-----:R-:W-:-:S03]  /*91e0*/  IADD3.X R27, R37, UR11, R43, P3, !PT ;  /* 0x0000000b251b7c10 */ /* 0x001fc60009ffe42b */
[----:B------:R0:W-:Y:S01]  /*91f0*/  @!P2 STG.E.U8 desc[UR14][R28.64+0x1], R161 ;  /* 0x000001a11c00a986 */ /* 0x0001e2000c10110e */
[----:B------:R-:W-:Y:S05]  /*9200*/  @P5 BRA `(.L_x_173) ;  /* 0x0000000000045947 */ /* 0x000fea0003800000 */
[----:B------:R4:W5:Y:S02]  /*9210*/  LDG.E.U8 R32, desc[UR14][R26.64] ;  /* 0x0000000e1a207981 */ /* 0x000964000c1e1100 */
.L_x_173:
[----:B------:R-:W-:Y:S05]  /*9220*/  BSYNC B1 ;  /* 0x0000000000017941 */ /* 0x000fea0003800000 */
.L_x_172:
        /* <DEDUP_REMOVED lines=12> */
.L_x_175:
[----:B------:R-:W-:Y:S05]  /*92f0*/  BSYNC B1 ;  /* 0x0000000000017941 */ /* 0x000fea0003800000 */
.L_x_174:
        /* <DEDUP_REMOVED lines=12> */
.L_x_177:
[----:B------:R-:W-:Y:S05]  /*93c0*/  BSYNC B1 ;  /* 0x0000000000017941 */ /* 0x000fea0003800000 */
.L_x_176:
        /* <DEDUP_REMOVED lines=12> */
.L_x_179:
[----:B------:R-:W-:Y:S05]  /*9490*/  BSYNC B1 ;  /* 0x0000000000017941 */ /* 0x000fea0003800000 */
.L_x_178:
        /* <DEDUP_REMOVED lines=12> */
.L_x_181:
[----:B------:R-:W-:Y:S05]  /*9560*/  BSYNC B1 ;  /* 0x0000000000017941 */ /* 0x000fea0003800000 */
.L_x_180:
        /* <DEDUP_REMOVED lines=12> */
.L_x_183:
[----:B------:R-:W-:Y:S05]  /*9630*/  BSYNC B1 ;  /* 0x0000000000017941 */ /* 0x000fea0003800000 */
.L_x_182:
        /* <DEDUP_REMOVED lines=12> */
.L_x_185:
[----:B------:R-:W-:Y:S05]  /*9700*/  BSYNC B1 ;  /* 0x0000000000017941 */ /* 0x000fea0003800000 */
.L_x_184:
        /* <DEDUP_REMOVED lines=12> */
.L_x_187:
[----:B------:R-:W-:Y:S05]  /*97d0*/  BSYNC B1 ;  /* 0x0000000000017941 */ /* 0x000fea0003800000 */
.L_x_186:
        /* <DEDUP_REMOVED lines=12> */
.L_x_189:
[----:B------:R-:W-:Y:S05]  /*98a0*/  BSYNC B1 ;  /* 0x0000000000017941 */ /* 0x000fea0003800000 */
.L_x_188:
        /* <DEDUP_REMOVED lines=12> */
.L_x_191:
[----:B------:R-:W-:Y:S05]  /*9970*/  BSYNC B1 ;  /* 0x0000000000017941 */ /* 0x000fea0003800000 */
.L_x_190:
[----:B-----5:R-:W-:Y:S01]  /*9980*/  LOP3.LUT R32, R32, 0xff, RZ, 0xc0, !PT ;  /* 0x000000ff20207812 */ /* 0x020fe200078ec0ff */
[----:B------:R-:W-:Y:S01]  /*9990*/  BSSY B1, `(.L_x_192) ;  /* 0x000000b000017945 */ /* 0x000fe20003800000 */
[----:B------:R-:W-:Y:S02]  /*99a0*/  ISETP.LT.OR P3, PT, R41, 0x19, !P0 ;  /* 0x000000192900780c */ /* 0x000fe40004761670 */
[----:B------:R-:W-:-:S05]  /*99b0*/  F2FP.F16.E5M2.UNPACK_B R32, R32 ;  /* 0x00000020ff20723e */ /* 0x000fca00020004ff */
[----:B------:R-:W-:-:S05]  /*99c0*/  HADD2.F32 R32, -RZ, R32.H0_H0 ;  /* 0x20000020ff207230 */ /* 0x000fca0000004100 */
[----:B------:R-:W-:-:S04]  /*99d0*/  FMUL R32, R32, UR21 ;  /* 0x0000001520207c20 */ /* 0x000fc80008400000 */
[----:B------:R-:W-:Y:S01]  /*99e0*/  FFMA R32, R23, UR20, R32 ;  /* 0x0000001417207c23 */ /* 0x000fe20008000020 */
[----:B------:R-:W-:-:S04]  /*99f0*/  PRMT R23, RZ, 0x7610, R23 ;  /* 0x00007610ff177816 */ /* 0x000fc80000000017 */
[----:B0-----:R-:W-:-:S05]  /*9a00*/  F2FP.SATFINITE.E5M2.F32.PACK_AB_MERGE_C R33, RZ, R32, RZ ;  /* 0x00000020ff21723e */ /* 0x001fca00048060ff */
[----:B------:R0:W-:Y:S01]  /*9a10*/  @!P2 STG.E.U8 desc[UR14][R30.64+0x11], R33 ;  /* 0x000011211e00a986 */ /* 0x0001e2000c10110e */
[----:B------:R-:W-:Y:S05]  /*9a20*/  @P3 BRA `(.L_x_193) ;  /* 0x0000000000043947 */ /* 0x000fea0003800000 */
[----:B------:R0:W5:Y:S02]  /*9a30*/  LDG.E.U8 R23, desc[UR14][R24.64+0x18] ;  /* 0x0000180e18177981 */ /* 0x000164000c1e1100 */
.L_x_193:
[----:B------:R-:W-:Y:S05]  /*9a40*/  BSYNC B1 ;  /* 0x0000000000017941 */ /* 0x000fea0003800000 */
.L_x_192:
        /* <DEDUP_REMOVED lines=8> */
[----:B------:R-:W-:-:S05]  /*9ad0*/  F2FP.SATFINITE.E5M2.F32.PACK_AB_MERGE_C R23, RZ, R23, RZ ;  /* 0x00000017ff17723e */ /* 0x000fca00048060ff */
[----:B------:R0:W-:Y:S01]  /*9ae0*/  @!P3 STG.E.U8 desc[UR14][R28.64+0x18], R23 ;  /* 0x000018171c00b986 */ /* 0x0001e2000c10110e */
[----:B------:R-:W-:Y:S05]  /*9af0*/  @P2 BRA `(.L_x_195) ;  /* 0x0000000000042947 */ /* 0x000fea0003800000 */
[----:B------:R0:W5:Y:S02]  /*9b00*/  LDG.E.U8 R22, desc[UR14][R24.64+0x19] ;  /* 0x0000190e18167981 */ /* 0x000164000c1e1100 */
.L_x_195:
[----:B------:R-:W-:Y:S05]  /*9b10*/  BSYNC B1 ;  /* 0x0000000000017941 */ /* 0x000fea0003800000 */
.L_x_194:
        /* <DEDUP_REMOVED lines=12> */
.L_x_197:
[----:B------:R-:W-:Y:S05]  /*9be0*/  BSYNC B1 ;  /* 0x0000000000017941 */ /* 0x000fea0003800000 */
.L_x_196:
        /* <DEDUP_REMOVED lines=12> */
.L_x_199:
[----:B------:R-:W-:Y:S05]  /*9cb0*/  BSYNC B1 ;  /* 0x0000000000017941 */ /* 0x000fea0003800000 */
.L_x_198:
        /* <DEDUP_REMOVED lines=12> */
.L_x_201:
[----:B------:R-:W-:Y:S05]  /*9d80*/  BSYNC B1 ;  /* 0x0000000000017941 */ /* 0x000fea0003800000 */
.L_x_200:
        /* <DEDUP_REMOVED lines=12> */
.L_x_203:
[----:B------:R-:W-:Y:S05]  /*9e50*/  BSYNC B1 ;  /* 0x0000000000017941 */ /* 0x000fea0003800000 */
.L_x_202:
        /* <DEDUP_REMOVED lines=12> */
.L_x_205:
[----:B------:R-:W-:Y:S05]  /*9f20*/  BSYNC B1 ;  /* 0x0000000000017941 */ /* 0x000fea0003800000 */
.L_x_204:
        /* <DEDUP_REMOVED lines=12> */
.L_x_207:
[----:B------:R-:W-:Y:S05]  /*9ff0*/  BSYNC B1 ;  /* 0x0000000000017941 */ /* 0x000fea0003800000 */
.L_x_206:
        /* <DEDUP_REMOVED lines=12> */
.L_x_209:
[----:B------:R-:W-:Y:S05]  /*a0c0*/  BSYNC B1 ;  /* 0x0000000000017941 */ /* 0x000fea0003800000 */
.L_x_208:
        /* <DEDUP_REMOVED lines=12> */
.L_x_211:
[----:B------:R-:W-:Y:S05]  /*a190*/  BSYNC B1 ;  /* 0x0000000000017941 */ /* 0x000fea0003800000 */
.L_x_210:
        /* <DEDUP_REMOVED lines=12> */
.L_x_213:
[----:B------:R-:W-:Y:S05]  /*a260*/  BSYNC B1 ;  /* 0x0000000000017941 */ /* 0x000fea0003800000 */
.L_x_212:
        /* <DEDUP_REMOVED lines=12> */
.L_x_215:
[----:B------:R-:W-:Y:S05]  /*a330*/  BSYNC B1 ;  /* 0x0000000000017941 */ /* 0x000fea0003800000 */
.L_x_214:
        /* <DEDUP_REMOVED lines=12> */
.L_x_217:
[----:B------:R-:W-:Y:S05]  /*a400*/  BSYNC B1 ;  /* 0x0000000000017941 */ /* 0x000fea0003800000 */
.L_x_216:
        /* <DEDUP_REMOVED lines=12> */
.L_x_219:
[----:B------:R-:W-:Y:S05]  /*a4d0*/  BSYNC B1 ;  /* 0x0000000000017941 */ /* 0x000fea0003800000 */
.L_x_218:
        /* <DEDUP_REMOVED lines=12> */
.L_x_221:
[----:B------:R-:W-:Y:S05]  /*a5a0*/  BSYNC B1 ;  /* 0x0000000000017941 */ /* 0x000fea0003800000 */
.L_x_220:
        /* <DEDUP_REMOVED lines=12> */
.L_x_223:
[----:B------:R-:W-:Y:S05]  /*a670*/  BSYNC B1 ;  /* 0x0000000000017941 */ /* 0x000fea0003800000 */
.L_x_222:
        /* <DEDUP_REMOVED lines=12> */
.L_x_225:
[----:B------:R-:W-:Y:S05]  /*a740*/  BSYNC B1 ;  /* 0x0000000000017941 */ /* 0x000fea0003800000 */
.L_x_224:
        /* <DEDUP_REMOVED lines=12> */
.L_x_227:
[----:B------:R-:W-:Y:S05]  /*a810*/  BSYNC B1 ;  /* 0x0000000000017941 */ /* 0x000fea0003800000 */
.L_x_226:
        /* <DEDUP_REMOVED lines=12> */
.L_x_229:
[----:B------:R-:W-:Y:S05]  /*a8e0*/  BSYNC B1 ;  /* 0x0000000000017941 */ /* 0x000fea0003800000 */
.L_x_228:
        /* <DEDUP_REMOVED lines=12> */
.L_x_231:
[----:B------:R-:W-:Y:S05]  /*a9b0*/  BSYNC B1 ;  /* 0x0000000000017941 */ /* 0x000fea0003800000 */
.L_x_230:
        /* <DEDUP_REMOVED lines=12> */
.L_x_233:
[----:B------:R-:W-:Y:S05]  /*aa80*/  BSYNC B1 ;  /* 0x0000000000017941 */ /* 0x000fea0003800000 */
.L_x_232:
        /* <DEDUP_REMOVED lines=12> */
.L_x_235:
[----:B------:R-:W-:Y:S05]  /*ab50*/  BSYNC B1 ;  /* 0x0000000000017941 */ /* 0x000fea0003800000 */
.L_x_234:
[----:B-----5:R-:W-:Y:S01]  /*ab60*/  LOP3.LUT R2, R2, 0xff, RZ, 0xc0, !PT ;  /* 0x000000ff02027812 */ /* 0x020fe200078ec0ff */
[----:B------:R-:W-:Y:S01]  /*ab70*/  BSSY B1, `(.L_x_236) ;  /* 0x000000b000017945 */ /* 0x000fe20003800000 */
[----:B------:R-:W-:Y:S02]  /*ab80*/  ISETP.LT.OR P3, PT, R41, 0x41, !P1 ;  /* 0x000000412900780c */ /* 0x000fe40004f61670 */
[----:B------:R-:W-:-:S05]  /*ab90*/  F2FP.F16.E5M2.UNPACK_B R2, R2 ;  /* 0x00000002ff02723e */ /* 0x000fca00020004ff */
[----:B------:R-:W-:-:S05]  /*aba0*/  HADD2.F32 R2, -RZ, R2.H0_H0 ;  /* 0x20000002ff027230 */ /* 0x000fca0000004100 */
[----:B0-----:R-:W-:-:S04]  /*abb0*/  FMUL R3, R2, UR21 ;  /* 0x0000001502037c20 */ /* 0x001fc80008400000 */
[----:B------:R-:W-:Y:S01]  /*abc0*/  FFMA R3, R0, UR20, R3 ;  /* 0x0000001400037c23 */ /* 0x000fe20008000003 */
[----:B------:R-:W-:-:S04]  /*abd0*/  PRMT R0, RZ, 0x7610, R0 ;  /* 0x00007610ff007816 */ /* 0x000fc80000000000 */
[----:B------:R-:W-:-:S05]  /*abe0*/  F2FP.SATFINITE.E5M2.F32.PACK_AB_MERGE_C R3, RZ, R3, RZ ;  /* 0x00000003ff03723e */ /* 0x000fca00048060ff */
[----:B------:R0:W-:Y:S01]  /*abf0*/  @!P2 STG.E.U8 desc[UR14][R28.64+0x41], R3 ;  /* 0x000041031c00a986 */ /* 0x0001e2000c10110e */
[----:B------:R-:W-:Y:S05]  /*ac00*/  @P3 BRA `(.L_x_237) ;  /* 0x0000000000043947 */ /* 0x000fea0003800000 */
[----:B------:R0:W5:Y:S02]  /*ac10*/  LDG.E.U8 R0, desc[UR14][R26.64+0x40] ;  /* 0x0000400e1a007981 */ /* 0x000164000c1e1100 */
.L_x_237:
[----:B------:R-:W-:Y:S05]  /*ac20*/  BSYNC B1 ;  /* 0x0000000000017941 */ /* 0x000fea0003800000 */
.L_x_236:
[----:B------:R-:W2:Y:S01]  /*ac30*/  LDL.LU R2, [R1] ;  /* 0x0000000001027983 */ /* 0x000ea20000300800 */
[----:B-----5:R-:W-:Y:S01]  /*ac40*/  LOP3.LUT R0, R0, 0xff, RZ, 0xc0, !PT ;  /* 0x000000ff00007812 */ /* 0x020fe200078ec0ff */
[----:B------:R-:W-:Y:S01]  /*ac50*/  BSSY B1, `(.L_x_238) ;  /* 0x000000b000017945 */ /* 0x000fe20003800000 */
[----:B------:R-:W-:Y:S02]  /*ac60*/  ISETP.LT.OR P2, PT, R41, 0x42, !P1 ;  /* 0x000000422900780c */ /* 0x000fe40004f41670 */
[----:B------:R-:W-:-:S05]  /*ac70*/  F2FP.F16.E5M2.UNPACK_B R0, R0 ;  /* 0x00000000ff00723e */ /* 0x000fca00020004ff */
[----:B------:R-:W-:-:S05]  /*ac80*/  HADD2.F32 R0, -RZ, R0.H0_H0 ;  /* 0x20000000ff007230 */ /* 0x000fca0000004100 */
[----:B------:R-:W-:-:S04]  /*ac90*/  FMUL R0, R0, UR21 ;  /* 0x0000001500007c20 */ /* 0x000fc80008400000 */
[----:B--2---:R-:W-:-:S05]  /*aca0*/  FFMA R0, R2, UR20, R0 ;  /* 0x0000001402007c23 */ /* 0x004fca0008000000 */
[----:B0-----:R-:W-:Y:S02]  /*acb0*/  F2FP.SATFINITE.E5M2.F32.PACK_AB_MERGE_C R3, RZ, R0, RZ ;  /* 0x00000000ff03723e */ /* 0x001fe400048060ff */
[----:B------:R-:W-:-:S03]  /*acc0*/  PRMT R0, RZ, 0x7610, R0 ;  /* 0x00007610ff007816 */ /* 0x000fc60000000000 */
[----:B------:R0:W-:Y:S01]  /*acd0*/  @!P3 STG.E.U8 desc[UR14][R30.64+0x40], R3 ;  /* 0x000040031e00b986 */ /* 0x0001e2000c10110e */
[----:B------:R-:W-:Y:S05]  /*ace0*/  @P2 BRA `(.L_x_239) ;  /* 0x0000000000042947 */ /* 0x000fea0003800000 */
[----:B------:R2:W5:Y:S02]  /*acf0*/  LDG.E.U8 R0, desc[UR14][R26.64+0x41] ;  /* 0x0000410e1a007981 */ /* 0x000564000c1e1100 */
.L_x_239:
[----:B------:R-:W-:Y:S05]  /*ad00*/  BSYNC B1 ;  /* 0x0000000000017941 */ /* 0x000fea0003800000 */
.L_x_238:
[----:B------:R-:W3:Y:S01]  /*ad10*/  LDL.LU R2, [R1+0x4] ;  /* 0x0000040001027983 */ /* 0x000ee20000300800 */
[----:B-----5:R-:W-:Y:S01]  /*ad20*/  LOP3.LUT R0, R0, 0xff, RZ, 0xc0, !PT ;  /* 0x000000ff00007812 */ /* 0x020fe200078ec0ff */
[----:B------:R-:W-:Y:S01]  /*ad30*/  BSSY B1, `(.L_x_240) ;  /* 0x000000b000017945 */ /* 0x000fe20003800000 */
[----:B------:R-:W-:Y:S02]  /*ad40*/  ISETP.LT.OR P3, PT, R41, 0x49, !P0 ;  /* 0x000000492900780c */ /* 0x000fe40004761670 */
[----:B------:R-:W-:-:S05]  /*ad50*/  F2FP.F16.E5M2.UNPACK_B R0, R0 ;  /* 0x00000000ff00723e */ /* 0x000fca00020004ff */
[----:B------:R-:W-:-:S05]  /*ad60*/  HADD2.F32 R0, -RZ, R0.H0_H0 ;  /* 0x20000000ff007230 */ /* 0x000fca0000004100 */
[----:B------:R-:W-:-:S04]  /*ad70*/  FMUL R0, R0, UR21 ;  /* 0x0000001500007c20 */ /* 0x000fc80008400000 */
[----:B---3--:R-:W-:-:S05]  /*ad80*/  FFMA R0, R2, UR20, R0 ;  /* 0x0000001402007c23 */ /* 0x008fca0008000000 */
[----:B0-----:R-:W-:Y:S02]  /*ad90*/  F2FP.SATFINITE.E5M2.F32.PACK_AB_MERGE_C R3, RZ, R0, RZ ;  /* 0x00000000ff03723e */ /* 0x001fe400048060ff */
[----:B------:R-:W-:-:S03]  /*ada0*/  PRMT R0, RZ, 0x7610, R0 ;  /* 0x00007610ff007816 */ /* 0x000fc60000000000 */
[----:B------:R0:W-:Y:S01]  /*adb0*/  @!P2 STG.E.U8 desc[UR14][R30.64+0x41], R3 ;  /* 0x000041031e00a986 */ /* 0x0001e2000c10110e */
[----:B------:R-:W-:Y:S05]  /*adc0*/  @P3 BRA `(.L_x_241) ;  /* 0x0000000000043947 */ /* 0x000fea0003800000 */
[----:B------:R3:W5:Y:S02]  /*add0*/  LDG.E.U8 R0, desc[UR14][R24.64+0x48] ;  /* 0x0000480e18007981 */ /* 0x000764000c1e1100 */
.L_x_241:
[----:B------:R-:W-:Y:S05]  /*ade0*/  BSYNC B1 ;  /* 0x0000000000017941 */ /* 0x000fea0003800000 */
.L_x_240:
[----:B------:R-:W2:Y:S01]  /*adf0*/  LDL.LU R2, [R1+0x8] ;  /* 0x0000080001027983 */ /* 0x000ea20000300800 */
        /* <DEDUP_REMOVED lines=12> */
.L_x_243:
[----:B------:R-:W-:Y:S05]  /*aec0*/  BSYNC B1 ;  /* 0x0000000000017941 */ /* 0x000fea0003800000 */
.L_x_242:
        /* <DEDUP_REMOVED lines=13> */
.L_x_245:
[----:B------:R-:W-:Y:S05]  /*afa0*/  BSYNC B1 ;  /* 0x0000000000017941 */ /* 0x000fea0003800000 */
.L_x_244:
        /* <DEDUP_REMOVED lines=13> */
.L_x_247:
[----:B------:R-:W-:Y:S05]  /*b080*/  BSYNC B1 ;  /* 0x0000000000017941 */ /* 0x000fea0003800000 */
.L_x_246:
        /* <DEDUP_REMOVED lines=13> */
.L_x_249:
[----:B------:R-:W-:Y:S05]  /*b160*/  BSYNC B1 ;  /* 0x0000000000017941 */ /* 0x000fea0003800000 */
.L_x_248:
        /* <DEDUP_REMOVED lines=13> */
.L_x_251:
[----:B------:R-:W-:Y:S05]  /*b240*/  BSYNC B1 ;  /* 0x0000000000017941 */ /* 0x000fea0003800000 */
.L_x_250:
        /* <DEDUP_REMOVED lines=13> */
.L_x_253:
[----:B------:R-:W-:Y:S05]  /*b320*/  BSYNC B1 ;  /* 0x0000000000017941 */ /* 0x000fea0003800000 */
.L_x_252:
        /* <DEDUP_REMOVED lines=13> */
.L_x_255:
[----:B------:R-:W-:Y:S05]  /*b400*/  BSYNC B1 ;  /* 0x0000000000017941 */ /* 0x000fea0003800000 */
.L_x_254:
        /* <DEDUP_REMOVED lines=13> */
.L_x_257:
[----:B------:R-:W-:Y:S05]  /*b4e0*/  BSYNC B1 ;  /* 0x0000000000017941 */ /* 0x000fea0003800000 */
.L_x_256:
        /* <DEDUP_REMOVED lines=13> */
.L_x_259:
[----:B------:R-:W-:Y:S05]  /*b5c0*/  BSYNC B1 ;  /* 0x0000000000017941 */ /* 0x000fea0003800000 */
.L_x_258:
        /* <DEDUP_REMOVED lines=13> */
.L_x_261:
[----:B------:R-:W-:Y:S05]  /*b6a0*/  BSYNC B1 ;  /* 0x0000000000017941 */ /* 0x000fea0003800000 */
.L_x_260:
        /* <DEDUP_REMOVED lines=13> */
.L_x_263:
[----:B------:R-:W-:Y:S05]  /*b780*/  BSYNC B1 ;  /* 0x0000000000017941 */ /* 0x000fea0003800000 */
.L_x_262:
        /* <DEDUP_REMOVED lines=13> */
.L_x_265:
[----:B------:R-:W-:Y:S05]  /*b860*/  BSYNC B1 ;  /* 0x0000000000017941 */ /* 0x000fea0003800000 */
.L_x_264:
        /* <DEDUP_REMOVED lines=13> */
.L_x_267:
[----:B------:R-:W-:Y:S05]  /*b940*/  BSYNC B1 ;  /* 0x0000000000017941 */ /* 0x000fea0003800000 */
.L_x_266:
        /* <DEDUP_REMOVED lines=13> */
.L_x_269:
[----:B------:R-:W-:Y:S05]  /*ba20*/  BSYNC B1 ;  /* 0x0000000000017941 */ /* 0x000fea0003800000 */
.L_x_268:
        /* <DEDUP_REMOVED lines=13> */
.L_x_271:
[----:B------:R-:W-:Y:S05]  /*bb00*/  BSYNC B1 ;  /* 0x0000000000017941 */ /* 0x000fea0003800000 */
.L_x_270:
        /* <DEDUP_REMOVED lines=13> */
.L_x_273:
[----:B------:R-:W-:Y:S05]  /*bbe0*/  BSYNC B1 ;  /* 0x0000000000017941 */ /* 0x000fea0003800000 */
.L_x_272:
        /* <DEDUP_REMOVED lines=13> */
.L_x_275:
[----:B------:R-:W-:Y:S05]  /*bcc0*/  BSYNC B1 ;  /* 0x0000000000017941 */ /* 0x000fea0003800000 */
.L_x_274:
        /* <DEDUP_REMOVED lines=13> */
.L_x_277:
[----:B------:R-:W-:Y:S05]  /*bda0*/  BSYNC B1 ;  /* 0x0000000000017941 */ /* 0x000fea0003800000 */
.L_x_276:
        /* <DEDUP_REMOVED lines=13> */
.L_x_279:
[----:B------:R-:W-:Y:S05]  /*be80*/  BSYNC B1 ;  /* 0x0000000000017941 */ /* 0x000fea0003800000 */
.L_x_278:
        /* <DEDUP_REMOVED lines=13> */
.L_x_281:
[----:B------:R-:W-:Y:S05]  /*bf60*/  BSYNC B1 ;  /* 0x0000000000017941 */ /* 0x000fea0003800000 */
.L_x_280:
        /* <DEDUP_REMOVED lines=13> */
.L_x_283:
[----:B------:R-:W-:Y:S05]  /*c040*/  BSYNC B1 ;  /* 0x0000000000017941 */ /* 0x000fea0003800000 */
.L_x_282:
        /* <DEDUP_REMOVED lines=13> */
.L_x_285:
[----:B------:R-:W-:Y:S05]  /*c120*/  BSYNC B1 ;  /* 0x0000000000017941 */ /* 0x000fea0003800000 */
.L_x_284:
        /* <DEDUP_REMOVED lines=13> */
.L_x_287:
[----:B------:R-:W-:Y:S05]  /*c200*/  BSYNC B1 ;  /* 0x0000000000017941 */ /* 0x000fea0003800000 */
.L_x_286:
        /* <DEDUP_REMOVED lines=13> */
.L_x_289:
[----:B------:R-:W-:Y:S05]  /*c2e0*/  BSYNC B1 ;  /* 0x0000000000017941 */ /* 0x000fea0003800000 */
.L_x_288:
        /* <DEDUP_REMOVED lines=13> */
.L_x_291:
[----:B------:R-:W-:Y:S05]  /*c3c0*/  BSYNC B1 ;  /* 0x0000000000017941 */ /* 0x000fea0003800000 */
.L_x_290:
        /* <DEDUP_REMOVED lines=13> */
.L_x_293:
[----:B------:R-:W-:Y:S05]  /*c4a0*/  BSYNC B1 ;  /* 0x0000000000017941 */ /* 0x000fea0003800000 */
.L_x_292:
        /* <DEDUP_REMOVED lines=13> */
.L_x_295:
[----:B------:R-:W-:Y:S05]  /*c580*/  BSYNC B1 ;  /* 0x0000000000017941 */ /* 0x000fea0003800000 */
.L_x_294:
[----:B------:R-:W-:Y:S05]  /*c590*/  @P1 BRA `(.L_x_296) ;  /* 0x0000002000ac1947 */ /* 0x000fea0003800000 */
[----:B------:R-:W2:Y:S01]  /*c5a0*/  LDL.LU R2, [R1+0x74] ;  /* 0x0000740001027983 */ /* 0x000ea20000300800 */
[----:B-----5:R-:W-:-:S04]  /*c5b0*/  LOP3.LUT R0, R0, 0xff, RZ, 0xc0, !PT ;  /* 0x000000ff00007812 */ /* 0x020fc800078ec0ff */
[----:B------:R-:W-:-:S05]  /*c5c0*/  F2FP.F16.E5M2.UNPACK_B R0, R0 ;  /* 0x00000000ff00723e */ /* 0x000fca00020004ff */
[----:B------:R-:W-:-:S05]  /*c5d0*/  HADD2.F32 R0, -RZ, R0.H0_H0 ;  /* 0x20000000ff007230 */ /* 0x000fca0000004100 */
[----:B------:R-:W-:-:S04]  /*c5e0*/  FMUL R0, R0, UR21 ;  /* 0x0000001500007c20 */ /* 0x000fc80008400000 */
[----:B--2---:R-:W-:-:S05]  /*c5f0*/  FFMA R0, R2, UR20, R0 ;  /* 0x0000001402007c23 */ /* 0x004fca0008000000 */
[----:B0-----:R-:W-:-:S05]  /*c600*/  F2FP.SATFINITE.E5M2.F32.PACK_AB_MERGE_C R3, RZ, R0, RZ ;  /* 0x00000000ff03723e */ /* 0x001fca00048060ff */
[----:B------:R0:W-:Y:S01]  /*c610*/  STG.E.U8 desc[UR14][R30.64+0x79], R3 ;  /* 0x000079031e007986 */ /* 0x0001e2000c10110e */
[----:B------:R-:W-:Y:S05]  /*c620*/  BRA `(.L_x_296) ;  /* 0x0000002000887947 */ /* 0x000fea0003800000 */
.L_x_39:
[C---:B------:R-:W-:Y:S01]  /*c630*/  ISETP.GE.AND P3, PT, R42.reuse, 0x1, PT ;  /* 0x000000012a00780c */ /* 0x040fe20003f66270 */
[----:B------:R-:W2:Y:S01]  /*c640*/  LDL.LU R227, [R1+0x10] ;  /* 0x0000100001e37983 */ /* 0x000ea20000300800 */
[----:B------:R-:W-:Y:S01]  /*c650*/  ISETP.GE.AND P2, PT, R42, 0x9, PT ;  /* 0x000000092a00780c */ /* 0x000fe20003f46270 */
[----:B------:R-:W-:Y:S01]  /*c660*/  FMUL R225, R225, UR20 ;  /* 0x00000014e1e17c20 */ /* 0x000fe20008400000 */
[C---:B------:R-:W-:Y:S01]  /*c670*/  ISETP.LT.OR P0, PT, R41.reuse, 0x1, !P3 ;  /* 0x000000012900780c */ /* 0x040fe20005f01670 */
[----:B------:R-:W-:Y:S01]  /*c680*/  FMUL R226, R226, UR20 ;  /* 0x00000014e2e27c20 */ /* 0x000fe20008400000 */
[----:B------:R-:W-:Y:S01]  /*c690*/  ISETP.LT.OR P1, PT, R41, 0x2, !P3 ;  /* 0x000000022900780c */ /* 0x000fe20005f21670 */
[----:B------:R-:W-:Y:S01]  /*c6a0*/  FMUL R223, R223, UR20 ;  /* 0x00000014dfdf7c20 */ /* 0x000fe20008400000 */
[----:B------:R-:W-:Y:S01]  /*c6b0*/  ISETP.LT.OR P6, PT, R41, 0x2, !P2 ;  /* 0x000000022900780c */ /* 0x000fe200057c1670 */
[----:B------:R-:W-:Y:S01]  /*c6c0*/  FMUL R224, R224, UR20 ;  /* 0x00000014e0e07c20 */ /* 0x000fe20008400000 */
[----:B------:R-:W-:-:S02]  /*c6d0*/  F2FP.SATFINITE.E5M2.F32.PACK_AB_MERGE_C R33, RZ, R226, RZ ;  /* 0x000000e2ff21723e */ /* 0x000fc400048060ff */
[----:B------:R-:W-:Y:S01]  /*c6e0*/  F2FP.SATFINITE.E5M2.F32.PACK_AB_MERGE_C R225, RZ, R225, RZ ;  /* 0x000000e1ffe1723e */ /* 0x000fe200048060ff */
[----:B------:R-:W-:Y:S01]  /*c6f0*/  FMUL R222, R222, UR20 ;  /* 0x00000014dede7c20 */ /* 0x000fe20008400000 */
[----:B------:R-:W-:Y:S01]  /*c700*/  ISETP.LT.OR P5, PT, R41, 0x1, !P2 ;  /* 0x000000012900780c */ /* 0x000fe200057a1670 */
[----:B------:R-:W-:Y:S01]  /*c710*/  FMUL R221, R221, UR20 ;  /* 0x00000014dddd7c20 */ /* 0x000fe20008400000 */
[----:B------:R-:W-:Y:S01]  /*c720*/  F2FP.SATFINITE.E5M2.F32.PACK_AB_MERGE_C R223, RZ, R223, RZ ;  /* 0x000000dfffdf723e */ /* 0x000fe200048060ff */
[----:B------:R0:W-:Y:S01]  /*c730*/  @!P0 STG.E.U8 desc[UR14][R24.64], R33 ;  /* 0x0000002118008986 */ /* 0x0001e2000c10110e */
[----:B------:R-:W-:-:S03]  /*c740*/  ISETP.LT.OR P0, PT, R41, 0x9, !P3 ;  /* 0x000000092900780c */ /* 0x000fc60005f01670 */
[----:B------:R-:W-:Y:S01]  /*c750*/  @!P1 STG.E.U8 desc[UR14][R24.64+0x1], R225 ;  /* 0x000001e118009986 */ /* 0x000fe2000c10110e */
[----:B------:R-:W-:-:S03]  /*c760*/  ISETP.LT.OR P1, PT, R41, 0xa, !P3 ;  /* 0x0000000a2900780c */ /* 0x000fc60005f21670 */
[----:B------:R-:W-:Y:S01]  /*c770*/  @!P6 STG.E.U8 desc[UR14][R26.64+0x1], R223 ;  /* 0x000001df1a00e986 */ /* 0x000fe2000c10110e */
[----:B------:R-:W-:Y:S01]  /*c780*/  ISETP.LT.OR P6, PT, R41, 0xa, !P2 ;  /* 0x0000000a2900780c */ /* 0x000fe200057c1670 */
[----:B------:R-:W-:Y:S01]  /*c790*/  FMUL R219, R219, UR20 ;  /* 0x00000014dbdb7c20 */ /* 0x000fe20008400000 */
[----:B------:R-:W-:Y:S01]  /*c7a0*/  F2FP.SATFINITE.E5M2.F32.PACK_AB_MERGE_C R35, RZ, R224, RZ ;  /* 0x000000e0ff23723e */ /* 0x000fe200048060ff */
[----:B------:R-:W-:Y:S01]  /*c7b0*/  FMUL R220, R220, UR20 ;  /* 0x00000014dcdc7c20 */ /* 0x000fe20008400000 */
[----:B0-----:R-:W-:Y:S01]  /*c7c0*/  F2FP.SATFINITE.E5M2.F32.PACK_AB_MERGE_C R33, RZ, R222, RZ ;  /* 0x000000deff21723e */ /* 0x001fe200048060ff */
[----:B------:R-:W-:Y:S01]  /*c7d0*/  FMUL R218, R218, UR20 ;  /* 0x00000014dada7c20 */ /* 0x000fe20008400000 */
[----:B------:R-:W-:Y:S01]  /*c7e0*/  F2FP.SATFINITE.E5M2.F32.PACK_AB_MERGE_C R221, RZ, R221, RZ ;  /* 0x000000ddffdd723e */ /* 0x000fe200048060ff */
[----:B------:R0:W-:Y:S01]  /*c7f0*/  @!P5 STG.E.U8 desc[UR14][R26.64], R35 ;  /* 0x000000231a00d986 */ /* 0x0001e2000c10110e */
[C---:B------:R-:W-:Y:S02]  /*c800*/  ISETP.LT.OR P5, PT, R41.reuse, 0x9, !P2 ;  /* 0x000000092900780c */ /* 0x040fe400057a1670 */
        /* <DEDUP_REMOVED lines=8> */
[----:B0-----:R-:W-:Y:S01]  /*c890*/  F2FP.SATFINITE.E5M2.F32.PACK_AB_MERGE_C R35, RZ, R220, RZ ;  /* 0x000000dcff23723e */ /* 0x001fe200048060ff */
[----:B------:R-:W-:Y:S01]  /*c8a0*/  FMUL R215, R215, UR20 ;  /* 0x00000014d7d77c20 */ /* 0x000fe20008400000 */
[----:B------:R-:W4:Y:S01]  /*c8b0*/  LDL.LU R226, [R1+0xc] ;  /* 0x00000c0001e27983 */ /* 0x000f220000300800 */
[----:B---3--:R-:W-:Y:S02]  /*c8c0*/  F2FP.SATFINITE.E5M2.F32.PACK_AB_MERGE_C R33, RZ, R218, RZ ;  /* 0x000000daff21723e */ /* 0x008fe400048060ff */
[----:B------:R-:W-:Y:S01]  /*c8d0*/  F2FP.SATFINITE.E5M2.F32.PACK_AB_MERGE_C R217, RZ, R217, RZ ;  /* 0x000000d9ffd9723e */ /* 0x000fe200048060ff */
[----:B------:R0:W-:Y:S01]  /*c8e0*/  @!P5 STG.E.U8 desc[UR14][R26.64+0x8], R35 ;  /* 0x000008231a00d986 */ /* 0x0001e2000c10110e */
[----:B------:R-:W-:-:S02]  /*c8f0*/  ISETP.LT.OR P5, PT, R41, 0x11, !P2 ;  /* 0x000000112900780c */ /* 0x000fc400057a1670 */
[----:B------:R-:W-:Y:S01]  /*c900*/  F2FP.SATFINITE.E5M2.F32.PACK_AB_MERGE_C R215, RZ, R215, RZ ;  /* 0x000000d7ffd7723e */ /* 0x000fe200048060ff */
[----:B------:R-:W3:Y:S01]  /*c910*/  LDL.LU R224, [R1+0x8] ;  /* 0x0000080001e07983 */ /* 0x000ee20000300800 */
[----:B------:R-:W-:-:S03]  /*c920*/  FMUL R216, R216, UR20 ;  /* 0x00000014d8d87c20 */ /* 0x000fc60008400000 */
[----:B------:R-:W4:Y:S04]  /*c930*/  LDL.LU R225, [R1+0x4] ;  /* 0x0000040001e17983 */ /* 0x000f280000300800 */
[----:B------:R-:W3:Y:S01]  /*c940*/  LDL.LU R223, [R1] ;  /* 0x0000000001df7983 */ /* 0x000ee20000300800 */
[----:B0-----:R-:W-:Y:S01]  /*c950*/  F2FP.SATFINITE.E5M2.F32.PACK_AB_MERGE_C R35, RZ, R216, RZ ;  /* 0x000000d8ff23723e */ /* 0x001fe200048060ff */
[----:B------:R-:W-:Y:S01]  /*c960*/  FMUL R214, R214, UR20 ;  /* 0x00000014d6d67c20 */ /* 0x000fe20008400000 */
[----:B------:R-:W-:Y:S01]  /*c970*/  FMUL R213, R213, UR20 ;  /* 0x00000014d5d57c20 */ /* 0x000fe20008400000 */
[----:B------:R0:W-:Y:S01]  /*c980*/  @!P0 STG.E.U8 desc[UR14][R24.64+0x10], R33 ;  /* 0x0000102118008986 */ /* 0x0001e2000c10110e */
[----:B------:R-:W-:Y:S01]  /*c990*/  ISETP.LT.OR P0, PT, R41, 0x19, !P3 ;  /* 0x000000192900780c */ /* 0x000fe20005f01670 */
[----:B------:R-:W-:Y:S01]  /*c9a0*/  FMUL R211, R211, UR20 ;  /* 0x00000014d3d37c20 */ /* 0x000fe20008400000 */
[----:B------:R-:W-:Y:S01]  /*c9b0*/  FMUL R212, R212, UR20 ;  /* 0x00000014d4d47c20 */ /* 0x000fe20008400000 */
[----:B------:R-:W-:Y:S01]  /*c9c0*/  @!P1 STG.E.U8 desc[UR14][R24.64+0x11], R217 ;  /* 0x000011d918009986 */ /* 0x000fe2000c10110e */
[C---:B------:R-:W-:Y:S01]  /*c9d0*/  ISETP.LT.OR P1, PT, R41.reuse, 0x1a, !P3 ;  /* 0x0000001a2900780c */ /* 0x040fe20005f21670 */
[----:B------:R-:W-:Y:S01]  /*c9e0*/  FMUL R210, R210, UR20 ;  /* 0x00000014d2d27c20 */ /* 0x000fe20008400000 */
[----:B------:R-:W-:Y:S01]  /*c9f0*/  F2FP.SATFINITE.E5M2.F32.PACK_AB_MERGE_C R213, RZ, R213, RZ ;  /* 0x000000d5ffd5723e */ /* 0x000fe200048060ff */
[----:B------:R-:W-:Y:S01]  /*ca00*/  @!P6 STG.E.U8 desc[UR14][R26.64+0x11], R215 ;  /* 0x000011d71a00e986 */ /* 0x000fe2000c10110e */
[----:B------:R-:W-:Y:S01]  /*ca10*/  ISETP.LT.OR P6, PT, R41, 0x1a, !P2 ;  /* 0x0000001a2900780c */ /* 0x000fe200057c1670 */
[----:B------:R-:W-:Y:S01]  /*ca20*/  FMUL R209, R209, UR20 ;  /* 0x00000014d1d17c20 */ /* 0x000fe20008400000 */
[----:B------:R-:W-:Y:S01]  /*ca30*/  F2FP.SATFINITE.E5M2.F32.PACK_AB_MERGE_C R211, RZ, R211, RZ ;  /* 0x000000d3ffd3723e */ /* 0x000fe200048060ff */
[----:B------:R1:W-:Y:S01]  /*ca40*/  @!P5 STG.E.U8 desc[UR14][R26.64+0x10], R35 ;  /* 0x000010231a00d986 */ /* 0x0003e2000c10110e */
[----:B0-----:R-:W-:Y:S01]  /*ca50*/  F2FP.SATFINITE.E5M2.F32.PACK_AB_MERGE_C R33, RZ, R214, RZ ;  /* 0x000000d6ff21723e */ /* 0x001fe200048060ff */
[----:B------:R-:W-:Y:S01]  /*ca60*/  FMUL R207, R207, UR20 ;  /* 0x00000014cfcf7c20 */ /* 0x000fe20008400000 */
[C---:B------:R-:W-:Y:S01]  /*ca70*/  ISETP.LT.OR P5, PT, R41.reuse, 0x19, !P2 ;  /* 0x000000192900780c */ /* 0x040fe200057a1670 */
[----:B------:R-:W-:Y:S01]  /*ca80*/  FMUL R208, R208, UR20 ;  /* 0x00000014d0d07c20 */ /* 0x000fe20008400000 */
[----:B------:R-:W-:Y:S01]  /*ca90*/  F2FP.SATFINITE.E5M2.F32.PACK_AB_MERGE_C R209, RZ, R209, RZ ;  /* 0x000000d1ffd1723e */ /* 0x000fe200048060ff */
[----:B------:R0:W-:Y:S01]  /*caa0*/  @!P0 STG.E.U8 desc[UR14][R24.64+0x18], R33 ;  /* 0x0000182118008986 */ /* 0x0001e2000c10110e */
[C---:B------:R-:W-:Y:S01]  /*cab0*/  ISETP.LT.OR P0, PT, R41.reuse, 0x21, !P3 ;  /* 0x000000212900780c */ /* 0x040fe20005f01670 */
[----:B------:R-:W-:Y:S01]  /*cac0*/  FMUL R206, R206, UR20 ;  /* 0x00000014cece7c20 */ /* 0x000fe20008400000 */
[----:B------:R-:W-:Y:S01]  /*cad0*/  F2FP.SATFINITE.E5M2.F32.PACK_AB_MERGE_C R207, RZ, R207, RZ ;  /* 0x000000cfffcf723e */ /* 0x000fe200048060ff */
[----:B------:R-:W-:Y:S01]  /*cae0*/  @!P1 STG.E.U8 desc[UR14][R24.64+0x19], R213 ;  /* 0x000019d518009986 */ /* 0x000fe2000c10110e */
[----:B------:R-:W-:Y:S01]  /*caf0*/  ISETP.LT.OR P1, PT, R41, 0x22, !P3 ;  /* 0x000000222900780c */ /* 0x000fe20005f21670 */
[----:B------:R-:W-:Y:S01]  /*cb00*/  FMUL R205, R205, UR20 ;  /* 0x00000014cdcd7c20 */ /* 0x000fe20008400000 */
[----:B-1----:R-:W-:Y:S01]  /*cb10*/  F2FP.SATFINITE.E5M2.F32.PACK_AB_MERGE_C R35, RZ, R212, RZ ;  /* 0x000000d4ff23723e */ /* 0x002fe200048060ff */
        /* <DEDUP_REMOVED lines=11> */
[----:B------:R-:W-:Y:S01]  /*cbd0*/  ISETP.LT.OR P0, PT, R41, 0x29, !P3 ;  /* 0x000000292900780c */ /* 0x000fe20005f01670 */
[----:B------:R-:W-:Y:S01]  /*cbe0*/  FMUL R201, R201, UR20 ;  /* 0x00000014c9c97c20 */ /* 0x000fe20008400000 */
[----:B------:R-:W-:Y:S01]  /*cbf0*/  FMUL R199, R199, UR20 ;  /* 0x00000014c7c77c20 */ /* 0x000fe20008400000 */
[----:B------:R-:W-:Y:S01]  /*cc00*/  @!P1 STG.E.U8 desc[UR14][R24.64+0x21], R209 ;  /* 0x000021d118009986 */ /* 0x000fe2000c10110e */
[C---:B------:R-:W-:Y:S01]  /*cc10*/  ISETP.LT.OR P1, PT, R41.reuse, 0x2a, !P3 ;  /* 0x0000002a2900780c */ /* 0x040fe20005f21670 */
        /* <DEDUP_REMOVED lines=9> */
[----:B------:R-:W-:Y:S01]  /*ccb0*/  ISETP.LT.OR P5, PT, R41, 0x29, !P2 ;  /* 0x000000292900780c */ /* 0x000fe200057a1670 */
[----:B------:R-:W-:Y:S01]  /*ccc0*/  FMUL R195, R195, UR20 ;  /* 0x00000014c3c37c20 */ /* 0x000fe20008400000 */
[----:B------:R-:W-:Y:S01]  /*ccd0*/  F2FP.SATFINITE.E5M2.F32.PACK_AB_MERGE_C R199, RZ, R199, RZ ;  /* 0x000000c7ffc7723e */ /* 0x000fe200048060ff */
[----:B------:R0:W-:Y:S01]  /*cce0*/  @!P0 STG.E.U8 desc[UR14][R24.64+0x28], R33 ;  /* 0x0000282118008986 */ /* 0x0001e2000c10110e */
[C---:B------:R-:W-:Y:S01]  /*ccf0*/  ISETP.LT.OR P0, PT, R41.reuse, 0x31, !P3 ;  /* 0x000000312900780c */ /* 0x040fe20005f01670 */
[----:B------:R-:W-:Y:S01]  /*cd00*/  FMUL R196, R196, UR20 ;  /* 0x00000014c4c47c20 */ /* 0x000fe20008400000 */
[----:B------:R-:W-:Y:S01]  /*cd10*/  F2FP.SATFINITE.E5M2.F32.PACK_AB_MERGE_C R197, RZ, R197, RZ ;  /* 0x000000c5ffc5723e */ /* 0x000fe200048060ff */
        /* <DEDUP_REMOVED lines=59> */
[C---:B------:R-:W-:Y:S01]  /*d0d0*/  ISETP.LT.OR P6, PT, R41.reuse, 0x4a, !P2 ;  /* 0x0000004a2900780c */ /* 0x040fe200057c1670 */
        /* <DEDUP_REMOVED lines=57> */
[----:B------:R-:W-:Y:S01]  /*d470*/  ISETP.LT.OR P5, PT, R41, 0x61, !P3 ;  /* 0x000000612900780c */ /* 0x000fe20005fa1670 */
[----:B------:R-:W-:Y:S01]  /*d480*/  FMUL R161, R161, UR20 ;  /* 0x00000014a1a17c20 */ /* 0x000fe20008400000 */
[----:B0-----:R-:W-:Y:S01]  /*d490*/  F2FP.SATFINITE.E5M2.F32.PACK_AB_MERGE_C R33, RZ, R178, RZ ;  /* 0x000000b2ff21723e */ /* 0x001fe200048060ff */
[----:B------:R-:W-:Y:S01]  /*d4a0*/  FMUL R160, R160, UR20 ;  /* 0x00000014a0a07c20 */ /* 0x000fe20008400000 */
[----:B------:R-:W-:Y:S01]  /*d4b0*/  FMUL R159, R159, UR20 ;  /* 0x000000149f9f7c20 */ /* 0x000fe20008400000 */
[----:B------:R-:W-:Y:S01]  /*d4c0*/  FMUL R157, R157, UR20 ;  /* 0x000000149d9d7c20 */ /* 0x000fe20008400000 */
[----:B------:R-:W-:Y:S01]  /*d4d0*/  F2FP.SATFINITE.E5M2.F32.PACK_AB_MERGE_C R161, RZ, R161, RZ ;  /* 0x000000a1ffa1723e */ /* 0x000fe200048060ff */
[----:B------:R-:W-:Y:S01]  /*d4e0*/  FMUL R158, R158, UR20 ;  /* 0x000000149e9e7c20 */ /* 0x000fe20008400000 */
[----:B------:R-:W-:Y:S01]  /*d4f0*/  FMUL R156, R156, UR20 ;  /* 0x000000149c9c7c20 */ /* 0x000fe20008400000 */
[----:B------:R-:W-:Y:S01]  /*d500*/  @!P6 STG.E.U8 desc[UR14][R24.64+0x61], R177 ;  /* 0x000061b11800e986 */ /* 0x000fe2000c10110e */
[----:B------:R-:W-:Y:S01]  /*d510*/  ISETP.LT.OR P6, PT, R41, 0x69, !P3 ;  /* 0x000000692900780c */ /* 0x000fe20005fc1670 */
[----:B------:R-:W-:Y:S01]  /*d520*/  FMUL R155, R155, UR20 ;  /* 0x000000149b9b7c20 */ /* 0x000fe20008400000 */
[----:B-1----:R-:W-:Y:S01]  /*d530*/  F2FP.SATFINITE.E5M2.F32.PACK_AB_MERGE_C R35, RZ, R176, RZ ;  /* 0x000000b0ff23723e */ /* 0x002fe200048060ff */
[----:B------:R0:W-:Y:S01]  /*d540*/  @!P5 STG.E.U8 desc[UR14][R24.64+0x60], R33 ;  /* 0x000060211800d986 */ /* 0x0001e2000c10110e */
        /* <DEDUP_REMOVED lines=16> */
[----:B-1----:R-:W-:Y:S01]  /*d650*/  F2FP.SATFINITE.E5M2.F32.PACK_AB_MERGE_C R35, RZ, R170, RZ ;  /* 0x000000aaff23723e */ /* 0x002fe200048060ff */
[----:B------:R-:W-:Y:S01]  /*d660*/  @!P0 STG.E.U8 desc[UR14][R24.64+0x69], R173 ;  /* 0x000069ad18008986 */ /* 0x000fe2000c10110e */
        /* <DEDUP_REMOVED lines=12> */
[----:B------:R-:W-:Y:S01]  /*d730*/  ISETP.LT.OR P6, PT, R41, 0x79, !P3 ;  /* 0x000000792900780c */ /* 0x000fe20005fc1670 */
[----:B------:R-:W-:Y:S01]  /*d740*/  FMUL R17, R17, UR20 ;  /* 0x0000001411117c20 */ /* 0x000fe20008400000 */
[----:B------:R-:W-:Y:S01]  /*d750*/  ISETP.LT.OR P3, PT, R41, 0x7a, !P3 ;  /* 0x0000007a2900780c */ /* 0x000fe20005f61670 */
[----:B------:R-:W-:Y:S01]  /*d760*/  @!P0 STG.E.U8 desc[UR14][R24.64+0x71], R169 ;  /* 0x000071a918008986 */ /* 0x000fe2000c10110e */
[----:B0-----:R-:W-:Y:S01]  /*d770*/  F2FP.SATFINITE.E5M2.F32.PACK_AB_MERGE_C R33, RZ, R168, RZ ;  /* 0x000000a8ff21723e */ /* 0x001fe200048060ff */
[----:B------:R-:W-:Y:S01]  /*d780*/  FMUL R18, R18, UR20 ;  /* 0x0000001412127c20 */ /* 0x000fe20008400000 */
[----:B------:R-:W-:Y:S01]  /*d790*/  ISETP.GE.AND P0, PT, R42, 0x89, PT ;  /* 0x000000892a00780c */ /* 0x000fe20003f06270 */
[----:B------:R-:W-:Y:S01]  /*d7a0*/  FMUL R16, R16, UR20 ;  /* 0x0000001410107c20 */ /* 0x000fe20008400000 */
[----:B------:R-:W-:Y:S01]  /*d7b0*/  F2FP.SATFINITE.E5M2.F32.PACK_AB_MERGE_C R21, RZ, R21, RZ ;  /* 0x00000015ff15723e */ /* 0x000fe200048060ff */
[----:B------:R0:W-:Y:S01]  /*d7c0*/  @!P1 STG.E.U8 desc[UR14][R26.64+0x70], R33 ;  /* 0x000070211a009986 */ /* 0x0001e2000c10110e */
[----:B------:R-:W-:Y:S01]  /*d7d0*/  ISETP.GE.AND P1, PT, R42, 0x81, PT ;  /* 0x000000812a00780c */ /* 0x000fe20003f26270 */
[----:B------:R-:W-:Y:S01]  /*d7e0*/  FMUL R15, R15, UR20 ;  /* 0x000000140f0f7c20 */ /* 0x000fe20008400000 */
[----:B-1----:R-:W-:Y:S01]  /*d7f0*/  F2FP.SATFINITE.E5M2.F32.PACK_AB_MERGE_C R35, RZ, R166, RZ ;  /* 0x000000a6ff23723e */ /* 0x002fe200048060ff */
[----:B------:R-:W-:Y:S01]  /*d800*/  @!P5 STG.E.U8 desc[UR14][R26.64+0x71], R167 ;  /* 0x000071a71a00d986 */ /* 0x000fe2000c10110e */
[----:B------:R-:W-:Y:S01]  /*d810*/  ISETP.LT.OR P5, PT, R41, 0x79, !P2 ;  /* 0x000000792900780c */ /* 0x000fe200057a1670 */
[----:B------:R-:W-:Y:S01]  /*d820*/  FMUL R13, R13, UR20 ;  /* 0x000000140d0d7c20 */ /* 0x000fe20008400000 */
[C---:B------:R-:W-:Y:S01]  /*d830*/  ISETP.LT.OR P2, PT, R41.reuse, 0x7a, !P2 ;  /* 0x0000007a2900780c */ /* 0x040fe20005741670 */
        /* <DEDUP_REMOVED lines=9> */
[----:B------:R-:W-:Y:S01]  /*d8d0*/  F2FP.SATFINITE.E5M2.F32.PACK_AB_MERGE_C R17, RZ, R17, RZ ;  /* 0x00000011ff11723e */ /* 0x000fe200048060ff */
[----:B------:R-:W-:Y:S01]  /*d8e0*/  @!P5 STG.E.U8 desc[UR14][R26.64+0x78], R37 ;  /* 0x000078251a00d986 */ /* 0x000fe2000c10110e */
[----:B------:R-:W-:Y:S01]  /*d8f0*/  ISETP.LT.OR P5, PT, R41, 0x1, !P0 ;  /* 0x000000012900780c */ /* 0x000fe200047a1670 */
[----:B------:R-:W-:Y:S01]  /*d900*/  FMUL R9, R9, UR20 ;  /* 0x0000001409097c20 */ /* 0x000fe20008400000 */
[----:B------:R-:W-:Y:S01]  /*d910*/  F2FP.SATFINITE.E5M2.F32.PACK_AB_MERGE_C R15, RZ, R15, RZ ;  /* 0x0000000fff0f723e */ /* 0x000fe200048060ff */
[----:B------:R0:W-:Y:S01]  /*d920*/  @!P2 STG.E.U8 desc[UR14][R26.64+0x79], R163 ;  /* 0x000079a31a00a986 */ /* 0x0001e2000c10110e */
[C---:B------:R-:W-:Y:S01]  /*d930*/  ISETP.LT.OR P2, PT, R41.reuse, 0xa, !P1 ;  /* 0x0000000a2900780c */ /* 0x040fe20004f41670 */
        /* <DEDUP_REMOVED lines=9> */
[----:B------:R-:W-:Y:S01]  /*d9d0*/  F2FP.SATFINITE.E5M2.F32.PACK_AB_MERGE_C R11, RZ, R11, RZ ;  /* 0x0000000bff0b723e */ /* 0x000fe200048060ff */
[----:B------:R2:W-:Y:S01]  /*d9e0*/  @!P5 STG.E.U8 desc[UR14][R30.64], R33 ;  /* 0x000000211e00d986 */ /* 0x0005e2000c10110e */
[----:B------:R-:W-:Y:S01]  /*d9f0*/  ISETP.LT.OR P5, PT, R41, 0x9, !P0 ;  /* 0x000000092900780c */ /* 0x000fe200047a1670 */
[----:B------:R-:W-:Y:S01]  /*da00*/  FMUL R5, R5, UR20 ;  /* 0x0000001405057c20 */ /* 0x000fe20008400000 */
[----:B0-----:R-:W-:Y:S01]  /*da10*/  F2FP.SATFINITE.E5M2.F32.PACK_AB_MERGE_C R27, RZ, R156, RZ ;  /* 0x0000009cff1b723e */ /* 0x001fe200048060ff */
[----:B-----5:R-:W-:Y:S01]  /*da20*/  FMUL R0, R0, UR20 ;  /* 0x0000001400007c20 */ /* 0x020fe20008400000 */
[----:B------:R-:W-:Y:S01]  /*da30*/  F2FP.SATFINITE.E5M2.F32.PACK_AB_MERGE_C R9, RZ, R9, RZ ;  /* 0x00000009ff09723e */ /* 0x000fe200048060ff */
[----:B------:R-:W-:Y:S01]  /*da40*/  FMUL R6, R6, UR20 ;  /* 0x0000001406067c20 */ /* 0x000fe20008400000 */
[----:B------:R-:W-:Y:S01]  /*da50*/  F2FP.SATFINITE.E5M2.F32.PACK_AB_MERGE_C R7, RZ, R7, RZ ;  /* 0x00000007ff07723e */ /* 0x000fe200048060ff */
[----:B------:R-:W4:Y:S01]  /*da60*/  LDL.LU R221, [R1+0x14] ;  /* 0x0000140001dd7983 */ /* 0x000f220000300800 */
[----:B-1----:R-:W-:Y:S01]  /*da70*/  F2FP.SATFINITE.E5M2.F32.PACK_AB_MERGE_C R25, RZ, R158, RZ ;  /* 0x0000009eff19723e */ /* 0x002fe200048060ff */
[----:B------:R-:W-:Y:S01]  /*da80*/  FMUL R2, R2, UR20 ;  /* 0x0000001402027c20 */ /* 0x000fe20008400000 */
[----:B------:R-:W-:Y:S01]  /*da90*/  F2FP.SATFINITE.E5M2.F32.PACK_AB_MERGE_C R5, RZ, R5, RZ ;  /* 0x00000005ff05723e */ /* 0x000fe200048060ff */
[----:B------:R-:W-:Y:S01]  /*daa0*/  @!P6 STG.E.U8 desc[UR14][R30.64+0x1], R159 ;  /* 0x0000019f1e00e986 */ /* 0x000fe2000c10110e */
[----:B------:R-:W-:Y:S01]  /*dab0*/  ISETP.LT.OR P6, PT, R41, 0xa, !P0 ;  /* 0x0000000a2900780c */ /* 0x000fe200047c1670 */
[----:B------:R-:W-:Y:S01]  /*dac0*/  FMUL R3, R3, UR20 ;  /* 0x0000001403037c20 */ /* 0x000fe20008400000 */
[----:B--2---:R-:W-:Y:S01]  /*dad0*/  F2FP.SATFINITE.E5M2.F32.PACK_AB_MERGE_C R33, RZ, R152, RZ ;  /* 0x00000098ff21723e */ /* 0x004fe200048060ff */
[----:B------:R-:W-:Y:S01]  /*dae0*/  @!P2 STG.E.U8 desc[UR14][R28.64+0x9], R157 ;  /* 0x0000099d1c00a986 */ /* 0x000fe2000c10110e */
[----:B------:R-:W-:Y:S01]  /*daf0*/  ISETP.LT.OR P2, PT, R41, 0x12, !P1 ;  /* 0x000000122900780c */ /* 0x000fe20004f41670 */
[----:B------:R-:W-:-:S02]  /*db00*/  FMUL R4, R4, UR20 ;  /* 0x0000001404047c20 */ /* 0x000fc40008400000 */
[----:B------:R0:W-:Y:S01]  /*db10*/  @!P3 STG.E.U8 desc[UR14][R28.64+0x8], R25 ;  /* 0x000008191c00b986 */ /* 0x0001e2000c10110e */
[----:B------:R-:W-:-:S03]  /*db20*/  ISETP.LT.OR P3, PT, R41, 0x11, !P1 ;  /* 0x000000112900780c */ /* 0x000fc60004f61670 */
[----:B------:R1:W-:Y:S01]  /*db30*/  @!P5 STG.E.U8 desc[UR14][R30.64+0x8], R27 ;  /* 0x0000081b1e00d986 */ /* 0x0003e2000c10110e */
[----:B------:R-:W-:-:S03]  /*db40*/  ISETP.LT.OR P5, PT, R41, 0x11, !P0 ;  /* 0x000000112900780c */ /* 0x000fc600047a1670 */
[----:B------:R-:W-:Y:S01]  /*db50*/  @!P6 STG.E.U8 desc[UR14][R30.64+0x9], R155 ;  /* 0x0000099b1e00e986 */ /* 0x000fe2000c10110e */
[----:B------:R-:W-:-:S03]  /*db60*/  ISETP.LT.OR P6, PT, R41, 0x12, !P0 ;  /* 0x000000122900780c */ /* 0x000fc600047c1670 */
[----:B------:R-:W-:Y:S01]  /*db70*/  @!P2 STG.E.U8 desc[UR14][R28.64+0x11], R153 ;  /* 0x000011991c00a986 */ /* 0x000fe2000c10110e */
[----:B------:R-:W-:Y:S02]  /*db80*/  ISETP.LT.OR P2, PT, R41, 0x1a, !P1 ;  /* 0x0000001a2900780c */ /* 0x000fe40004f41670 */
[----:B0-----:R-:W-:Y:S01]  /*db90*/  F2FP.SATFINITE.E5M2.F32.PACK_AB_MERGE_C R25, RZ, R154, RZ ;  /* 0x0000009aff19723e */ /* 0x001fe200048060ff */
[----:B------:R-:W2:Y:S01]  /*dba0*/  LDL.LU R220, [R1+0x18] ;  /* 0x0000180001dc7983 */ /* 0x000ea20000300800 */
[----:B-1----:R-:W-:-:S03]  /*dbb0*/  F2FP.SATFINITE.E5M2.F32.PACK_AB_MERGE_C R27, RZ, R20, RZ ;  /* 0x00000014ff1b723e */ /* 0x002fc600048060ff */
[----:B------:R0:W-:Y:S01]  /*dbc0*/  @!P3 STG.E.U8 desc[UR14][R28.64+0x10], R25 ;  /* 0x000010191c00b986 */ /* 0x0001e2000c10110e */
[----:B------:R-:W-:-:S03]  /*dbd0*/  ISETP.LT.OR P3, PT, R41, 0x19, !P1 ;  /* 0x000000192900780c */ /* 0x000fc60004f61670 */
[----:B------:R-:W-:Y:S01]  /*dbe0*/  @!P5 STG.E.U8 desc[UR14][R30.64+0x10], R33 ;  /* 0x000010211e00d986 */ /* 0x000fe2000c10110e */
[----:B------:R-:W-:-:S03]  /*dbf0*/  ISETP.LT.OR P5, PT, R41, 0x19, !P0 ;  /* 0x000000192900780c */ /* 0x000fc600047a1670 */
[----:B------:R1:W-:Y:S01]  /*dc00*/  @!P6 STG.E.U8 desc[UR14][R30.64+0x11], R23 ;  /* 0x000011171e00e986 */ /* 0x0003e2000c10110e */
[----:B------:R-:W-:-:S03]  /*dc10*/  ISETP.LT.OR P6, PT, R41, 0x1a, !P0 ;  /* 0x0000001a2900780c */ /* 0x000fc600047c1670 */
[----:B------:R3:W-:Y:S01]  /*dc20*/  @!P2 STG.E.U8 desc[UR14][R28.64+0x19], R21 ;  /* 0x000019151c00a986 */ /* 0x0007e2000c10110e */
[C---:B------:R-:W-:Y:S02]  /*dc30*/  ISETP.LT.OR P2, PT, R41.reuse, 0x22, !P1 ;  /* 0x000000222900780c */ /* 0x040fe40004f41670 */
[----:B0-----:R-:W-:Y:S01]  /*dc40*/  F2FP.SATFINITE.E5M2.F32.PACK_AB_MERGE_C R25, RZ, R22, RZ ;  /* 0x00000016ff19723e */ /* 0x001fe200048060ff */
[----:B------:R-:W2:Y:S04]  /*dc50*/  LDL.LU R222, [R1+0x1c] ;  /* 0x00001c0001de7983 */ /* 0x000ea80000300800 */
[----:B------:R-:W-:Y:S01]  /*dc60*/  @!P3 STG.E.U8 desc[UR14][R28.64+0x18], R25 ;  /* 0x000018191c00b986 */ /* 0x000fe2000c10110e */
[C---:B------:R-:W-:Y:S02]  /*dc70*/  ISETP.LT.OR P3, PT, R41.reuse, 0x21, !P1 ;  /* 0x000000212900780c */ /* 0x040fe40004f61670 */
[----:B-1----:R-:W-:Y:S01]  /*dc80*/  F2FP.SATFINITE.E5M2.F32.PACK_AB_MERGE_C R23, RZ, R18, RZ ;  /* 0x00000012ff17723e */ /* 0x002fe200048060ff */
[----:B------:R-:W-:Y:S01]  /*dc90*/  @!P5 STG.E.U8 desc[UR14][R30.64+0x18], R27 ;  /* 0x0000181b1e00d986 */ /* 0x000fe2000c10110e */
[----:B------:R-:W-:-:S02]  /*dca0*/  ISETP.LT.OR P5, PT, R41, 0x21, !P0 ;  /* 0x000000212900780c */ /* 0x000fc400047a1670 */
[----:B---3--:R-:W-:Y:S01]  /*dcb0*/  F2FP.SATFINITE.E5M2.F32.PACK_AB_MERGE_C R21, RZ, R16, RZ ;  /* 0x00000010ff15723e */ /* 0x008fe200048060ff */
[----:B------:R0:W-:Y:S01]  /*dcc0*/  @!P6 STG.E.U8 desc[UR14][R30.64+0x19], R19 ;  /* 0x000019131e00e986 */ /* 0x0001e2000c10110e */
[----:B------:R-:W-:-:S03]  /*dcd0*/  ISETP.LT.OR P6, PT, R41, 0x22, !P0 ;  /* 0x000000222900780c */ /* 0x000fc600047c1670 */
[----:B------:R1:W-:Y:S01]  /*dce0*/  @!P2 STG.E.U8 desc[UR14][R28.64+0x21], R17 ;  /* 0x000021111c00a986 */ /* 0x0003e2000c10110e */
[----:B------:R-:W-:-:S03]  /*dcf0*/  ISETP.LT.OR P2, PT, R41, 0x2a, !P1 ;  /* 0x0000002a2900780c */ /* 0x000fc60004f41670 */
[----:B------:R-:W-:Y:S01]  /*dd00*/  @!P3 STG.E.U8 desc[UR14][R28.64+0x20], R23 ;  /* 0x000020171c00b986 */ /* 0x000fe2000c10110e */
[----:B------:R-:W-:-:S03]  /*dd10*/  ISETP.LT.OR P3, PT, R41, 0x29, !P1 ;  /* 0x000000292900780c */ /* 0x000fc60004f61670 */
[----:B------:R-:W-:Y:S01]  /*dd20*/  @!P5 STG.E.U8 desc[UR14][R30.64+0x20], R21 ;  /* 0x000020151e00d986 */ /* 0x000fe2000c10110e */
[C---:B------:R-:W-:Y:S02]  /*dd30*/  ISETP.LT.OR P5, PT, R41.reuse, 0x29, !P0 ;  /* 0x000000292900780c */ /* 0x040fe400047a1670 */
[----:B0-----:R-:W-:Y:S01]  /*dd40*/  F2FP.SATFINITE.E5M2.F32.PACK_AB_MERGE_C R19, RZ, R14, RZ ;  /* 0x0000000eff13723e */ /* 0x001fe200048060ff */
[----:B------:R0:W-:Y:S01]  /*dd50*/  @!P6 STG.E.U8 desc[UR14][R30.64+0x21], R15 ;  /* 0x0000210f1e00e986 */ /* 0x0001e2000c10110e */
[C---:B------:R-:W-:Y:S02]  /*dd60*/  ISETP.LT.OR P6, PT, R41.reuse, 0x2a, !P0 ;  /* 0x0000002a2900780c */ /* 0x040fe400047c1670 */
[----:B-1----:R-:W-:Y:S01]  /*dd70*/  F2FP.SATFINITE.E5M2.F32.PACK_AB_MERGE_C R17, RZ, R12, RZ ;  /* 0x0000000cff11723e */ /* 0x002fe200048060ff */
        /* <DEDUP_REMOVED lines=15> */
[----:B0-----:R-:W-:Y:S02]  /*de70*/  F2FP.SATFINITE.E5M2.F32.PACK_AB_MERGE_C R11, RZ, R6, RZ ;  /* 0x00000006ff0b723e */ /* 0x001fe400048060ff */
[C---:B------:R-:W-:Y:S01]  /*de80*/  ISETP.LT.OR P5, PT, R41.reuse, 0x39, !P0 ;  /* 0x000000392900780c */ /* 0x040fe200047a1670 */
[----:B------:R0:W-:Y:S01]  /*de90*/  @!P6 STG.E.U8 desc[UR14][R30.64+0x31], R7 ;  /* 0x000031071e00e986 */ /* 0x0001e2000c10110e */
[----:B-1----:R-:W-:Y:S02]  /*dea0*/  F2FP.SATFINITE.E5M2.F32.PACK_AB_MERGE_C R9, RZ, R4, RZ ;  /* 0x00000004ff09723e */ /* 0x002fe400048060ff */
[----:B------:R-:W-:Y:S01]  /*deb0*/  ISETP.LT.OR P6, PT, R41, 0x3a, !P0 ;  /* 0x0000003a2900780c */ /* 0x000fe200047c1670 */
[----:B------:R1:W-:Y:S04]  /*dec0*/  @!P2 STG.E.U8 desc[UR14][R28.64+0x39], R5 ;  /* 0x000039051c00a986 */ /* 0x0003e8000c10110e */
[----:B------:R3:W-:Y:S01]  /*ded0*/  @!P3 STG.E.U8 desc[UR14][R28.64+0x38], R11 ;  /* 0x0000380b1c00b986 */ /* 0x0007e2000c10110e */
[----:B------:R-:W-:Y:S01]  /*dee0*/  FMUL R4, R227, UR20 ;  /* 0x00000014e3047c20 */ /* 0x000fe20008400000 */
[----:B------:R-:W-:-:S02]  /*def0*/  ISETP.LT.OR P3, PT, R41, 0x41, !P1 ;  /* 0x000000412900780c */ /* 0x000fc40004f61670 */
[----:B0-----:R-:W-:Y:S02]  /*df00*/  F2FP.SATFINITE.E5M2.F32.PACK_AB_MERGE_C R7, RZ, R3, RZ ;  /* 0x00000003ff07723e */ /* 0x001fe400048060ff */
[----:B-1----:R-:W-:Y:S01]  /*df10*/  F2FP.SATFINITE.E5M2.F32.PACK_AB_MERGE_C R5, RZ, R0, RZ ;  /* 0x00000000ff05723e */ /* 0x002fe200048060ff */
[----:B------:R-:W-:Y:S01]  /*df20*/  FMUL R0, R223, UR20 ;  /* 0x00000014df007c20 */ /* 0x000fe20008400000 */
[----:B------:R-:W-:Y:S01]  /*df30*/  ISETP.LT.OR P2, PT, R41, 0x42, !P1 ;  /* 0x000000422900780c */ /* 0x000fe20004f41670 */
[----:B------:R-:W2:Y:S01]  /*df40*/  LDL.LU R223, [R1+0x20] ;  /* 0x0000200001df7983 */ /* 0x000ea20000300800 */
[----:B---3--:R-:W-:Y:S02]  /*df50*/  F2FP.SATFINITE.E5M2.F32.PACK_AB_MERGE_C R11, RZ, R2, RZ ;  /* 0x00000002ff0b723e */ /* 0x008fe400048060ff */
[----:B------:R-:W-:Y:S01]  /*df60*/  F2FP.SATFINITE.E5M2.F32.PACK_AB_MERGE_C R13, RZ, R0, RZ ;  /* 0x00000000ff0d723e */ /* 0x000fe200048060ff */
[----:B----4-:R-:W-:Y:S01]  /*df70*/  FMUL R0, R225, UR20 ;  /* 0x00000014e1007c20 */ /* 0x010fe20008400000 */
[----:B------:R-:W-:Y:S01]  /*df80*/  FMUL R2, R224, UR20 ;  /* 0x00000014e0027c20 */ /* 0x000fe20008400000 */
[----:B------:R-:W3:Y:S04]  /*df90*/  LDL.LU R225, [R1+0x24] ;  /* 0x0000240001e17983 */ /* 0x000ee80000300800 */
[----:B------:R-:W4:Y:S01]  /*dfa0*/  LDL.LU R224, [R1+0x28] ;  /* 0x0000280001e07983 */ /* 0x000f220000300800 */
[----:B------:R-:W-:-:S03]  /*dfb0*/  FMUL R3, R226, UR20 ;  /* 0x00000014e2037c20 */ /* 0x000fc60008400000 */
[----:B------:R-:W4:Y:S04]  /*dfc0*/  LDL.LU R226, [R1+0x2c] ;  /* 0x00002c0001e27983 */ /* 0x000f280000300800 */
[----:B------:R-:W4:Y:S04]  /*dfd0*/  LDL.LU R227, [R1+0x30] ;  /* 0x0000300001e37983 */ /* 0x000f280000300800 */
[----:B------:R-:W-:Y:S01]  /*dfe0*/  @!P5 STG.E.U8 desc[UR14][R30.64+0x38], R9 ;  /* 0x000038091e00d986 */ /* 0x000fe2000c10110e */
[----:B------:R-:W-:-:S03]  /*dff0*/  ISETP.LT.OR P5, PT, R41, 0x41, !P0 ;  /* 0x000000412900780c */ /* 0x000fc600047a1670 */
[----:B------:R0:W-:Y:S01]  /*e000*/  @!P6 STG.E.U8 desc[UR14][R30.64+0x39], R7 ;  /* 0x000039071e00e986 */ /* 0x0001e2000c10110e */
[----:B------:R-:W-:-:S03]  /*e010*/  ISETP.LT.OR P6, PT, R41, 0x42, !P0 ;  /* 0x000000422900780c */ /* 0x000fc600047c1670 */
[----:B------:R-:W-:Y:S01]  /*e020*/  @!P3 STG.E.U8 desc[UR14][R28.64+0x40], R11 ;  /* 0x0000400b1c00b986 */ /* 0x000fe2000c10110e */
[----:B------:R-:W-:-:S03]  /*e030*/  ISETP.LT.OR P3, PT, R41, 0x49, !P1 ;  /* 0x000000492900780c */ /* 0x000fc60004f61670 */
[----:B------:R1:W-:Y:S01]  /*e040*/  @!P2 STG.E.U8 desc[UR14][R28.64+0x41], R5 ;  /* 0x000041051c00a986 */ /* 0x0003e2000c10110e */
[----:B0-----:R-:W-:-:S03]  /*e050*/  F2FP.SATFINITE.E5M2.F32.PACK_AB_MERGE_C R7, RZ, R0, RZ ;  /* 0x00000000ff07723e */ /* 0x001fc600048060ff */
[----:B------:R-:W-:Y:S01]  /*e060*/  @!P5 STG.E.U8 desc[UR14][R30.64+0x40], R13 ;  /* 0x0000400d1e00d986 */ /* 0x000fe2000c10110e */
[C---:B------:R-:W-:Y:S02]  /*e070*/  ISETP.LT.OR P2, PT, R41.reuse, 0x4a, !P1 ;  /* 0x0000004a2900780c */ /* 0x040fe40004f41670 */
[----:B-1----:R-:W-:Y:S01]  /*e080*/  F2FP.SATFINITE.E5M2.F32.PACK_AB_MERGE_C R5, RZ, R2, RZ ;  /* 0x00000002ff05723e */ /* 0x002fe200048060ff */
[----:B------:R0:W-:Y:S01]  /*e090*/  @!P6 STG.E.U8 desc[UR14][R30.64+0x41], R7 ;  /* 0x000041071e00e986 */ /* 0x0001e2000c10110e */
[C---:B------:R-:W-:Y:S02]  /*e0a0*/  ISETP.LT.OR P5, PT, R41.reuse, 0x49, !P0 ;  /* 0x000000492900780c */ /* 0x040fe400047a1670 */
[C---:B------:R-:W-:Y:S01]  /*e0b0*/  ISETP.LT.OR P6, PT, R41.reuse, 0x4a, !P0 ;  /* 0x0000004a2900780c */ /* 0x040fe200047c1670 */
[----:B------:R1:W-:Y:S01]  /*e0c0*/  @!P3 STG.E.U8 desc[UR14][R28.64+0x48], R5 ;  /* 0x000048051c00b986 */ /* 0x0003e2000c10110e */
[----:B------:R-:W-:Y:S02]  /*e0d0*/  ISETP.LT.OR P3, PT, R41, 0x51, !P1 ;  /* 0x000000512900780c */ /* 0x000fe40004f61670 */
[----:B------:R-:W-:-:S02]  /*e0e0*/  F2FP.SATFINITE.E5M2.F32.PACK_AB_MERGE_C R9, RZ, R3, RZ ;  /* 0x00000003ff09723e */ /* 0x000fc400048060ff */
[----:B------:R-:W-:-:S03]  /*e0f0*/  F2FP.SATFINITE.E5M2.F32.PACK_AB_MERGE_C R11, RZ, R4, RZ ;  /* 0x00000004ff0b723e */ /* 0x000fc600048060ff */
[----:B------:R1:W-:Y:S04]  /*e100*/  @!P2 STG.E.U8 desc[UR14][R28.64+0x49], R9 ;  /* 0x000049091c00a986 */ /* 0x0003e8000c10110e */
[----:B------:R-:W-:Y:S01]  /*e110*/  @!P5 STG.E.U8 desc[UR14][R30.64+0x48], R11 ;  /* 0x0000480b1e00d986 */ /* 0x000fe2000c10110e */
[----:B------:R-:W-:-:S03]  /*e120*/  FMUL R0, R221, UR20 ;  /* 0x00000014dd007c20 */ /* 0x000fc60008400000 */
[----:B------:R-:W4:Y:S02]  /*e130*/  LDL.LU R221, [R1+0x34] ;  /* 0x0000340001dd7983 */ /* 0x000f240000300800 */
[----:B0-----:R-:W-:-:S05]  /*e140*/  F2FP.SATFINITE.E5M2.F32.PACK_AB_MERGE_C R7, RZ, R0, RZ ;  /* 0x00000000ff07723e */ /* 0x001fca00048060ff */
[----:B------:R-:W-:Y:S01]  /*e150*/  @!P6 STG.E.U8 desc[UR14][R30.64+0x49], R7 ;  /* 0x000049071e00e986 */ /* 0x000fe2000c10110e */
[----:B--2---:R-:W-:-:S03]  /*e160*/  FMUL R2, R220, UR20 ;  /* 0x00000014dc027c20 */ /* 0x004fc60008400000 */
[----:B------:R-:W2:Y:S02]  /*e170*/  LDL.LU R220, [R1+0x38] ;  /* 0x0000380001dc7983 */ /* 0x000ea40000300800 */
[----:B-1----:R-:W-:-:S05]  /*e180*/  F2FP.SATFINITE.E5M2.F32.PACK_AB_MERGE_C R5, RZ, R2, RZ ;  /* 0x00000002ff05723e */ /* 0x002fca00048060ff */
[----:B------:R0:W-:Y:S01]  /*e190*/  @!P3 STG.E.U8 desc[UR14][R28.64+0x50], R5 ;  /* 0x000050051c00b986 */ /* 0x0001e2000c10110e */
[----:B------:R-:W-:-:S03]  /*e1a0*/  FMUL R3, R222, UR20 ;  /* 0x00000014de037c20 */ /* 0x000fc60008400000 */
[----:B------:R-:W2:Y:S02]  /*e1b0*/  LDL.LU R222, [R1+0x3c] ;  /* 0x00003c0001de7983 */ /* 0x000ea40000300800 */
[----:B------:R-:W-:Y:S01]  /*e1c0*/  F2FP.SATFINITE.E5M2.F32.PACK_AB_MERGE_C R9, RZ, R3, RZ ;  /* 0x00000003ff09723e */ /* 0x000fe200048060ff */
[----:B------:R-:W-:Y:S02]  /*e1d0*/  FMUL R0, R223, UR20 ;  /* 0x00000014df007c20 */ /* 0x000fe40008400000 */
[----:B------:R-:W2:Y:S03]  /*e1e0*/  LDL.LU R223, [R1+0x40] ;  /* 0x0000400001df7983 */ /* 0x000ea60000300800 */
[----:B------:R-:W-:Y:S01]  /*e1f0*/  F2FP.SATFINITE.E5M2.F32.PACK_AB_MERGE_C R13, RZ, R0, RZ ;  /* 0x00000000ff0d723e */ /* 0x000fe200048060ff */
[----:B---3--:R-:W-:Y:S02]  /*e200*/  FMUL R2, R225, UR20 ;  /* 0x00000014e1027c20 */ /* 0x008fe40008400000 */
[----:B------:R-:W3:Y:S01]  /*e210*/  LDL.LU R225, [R1+0x44] ;  /* 0x0000440001e17983 */ /* 0x000ee20000300800 */
[----:B----4-:R-:W-:-:S03]  /*e220*/  FMUL R0, R224, UR20 ;  /* 0x00000014e0007c20 */ /* 0x010fc60008400000 */
[----:B------:R-:W4:Y:S01]  /*e230*/  LDL.LU R224, [R1+0x48] ;  /* 0x0000480001e07983 */ /* 0x000f220000300800 */
[----:B------:R-:W-:Y:S01]  /*e240*/  FMUL R3, R226, UR20 ;  /* 0x00000014e2037c20 */ /* 0x000fe20008400000 */
[----:B0-----:R-:W-:Y:S02]  /*e250*/  F2FP.SATFINITE.E5M2.F32.PACK_AB_MERGE_C R5, RZ, R0, RZ ;  /* 0x00000000ff05723e */ /* 0x001fe400048060ff */
[----:B------:R-:W4:Y:S01]  /*e260*/  LDL.LU R226, [R1+0x4c] ;  /* 0x00004c0001e27983 */ /* 0x000f220000300800 */
[----:B------:R-:W-:-:S03]  /*e270*/  FMUL R0, R227, UR20 ;  /* 0x00000014e3007c20 */ /* 0x000fc60008400000 */
[----:B------:R-:W4:Y:S01]  /*e280*/  LDL.LU R227, [R1+0x50] ;  /* 0x0000500001e37983 */ /* 0x000f220000300800 */
[C---:B------:R-:W-:Y:S02]  /*e290*/  ISETP.LT.OR P2, PT, R41.reuse, 0x52, !P1 ;  /* 0x000000522900780c */ /* 0x040fe40004f41670 */
[C---:B------:R-:W-:Y:S01]  /*e2a0*/  ISETP.LT.OR P6, PT, R41.reuse, 0x52, !P0 ;  /* 0x000000522900780c */ /* 0x040fe200047c1670 */
[----:B------:R-:W4:Y:S01]  /*e2b0*/  LDL.LU R219, [R1+0x54] ;  /* 0x0000540001db7983 */ /* 0x000f220000300800 */
[C---:B------:R-:W-:Y:S02]  /*e2c0*/  ISETP.LT.OR P5, PT, R41.reuse, 0x51, !P0 ;  /* 0x000000512900780c */ /* 0x040fe400047a1670 */
[----:B------:R-:W-:Y:S02]  /*e2d0*/  ISETP.LT.OR P3, PT, R41, 0x59, !P1 ;  /* 0x000000592900780c */ /* 0x000fe40004f61670 */
[----:B------:R-:W-:Y:S02]  /*e2e0*/  F2FP.SATFINITE.E5M2.F32.PACK_AB_MERGE_C R7, RZ, R2, RZ ;  /* 0x00000002ff07723e */ /* 0x000fe400048060ff */
[----:B------:R-:W-:-:S03]  /*e2f0*/  F2FP.SATFINITE.E5M2.F32.PACK_AB_MERGE_C R11, RZ, R0, RZ ;  /* 0x00000000ff0b723e */ /* 0x000fc600048060ff */
[----:B------:R0:W-:Y:S01]  /*e300*/  @!P2 STG.E.U8 desc[UR14][R28.64+0x51], R9 ;  /* 0x000051091c00a986 */ /* 0x0001e2000c10110e */
[----:B------:R-:W-:-:S03]  /*e310*/  ISETP.LT.OR P2, PT, R41, 0x5a, !P1 ;  /* 0x0000005a2900780c */ /* 0x000fc60004f41670 */
[----:B------:R-:W-:Y:S01]  /*e320*/  @!P6 STG.E.U8 desc[UR14][R30.64+0x51], R7 ;  /* 0x000051071e00e986 */ /* 0x000fe2000c10110e */
[----:B------:R-:W-:-:S03]  /*e330*/  ISETP.LT.OR P6, PT, R41, 0x5a, !P0 ;  /* 0x0000005a2900780c */ /* 0x000fc600047c1670 */
[----:B------:R-:W-:Y:S01]  /*e340*/  @!P5 STG.E.U8 desc[UR14][R30.64+0x50], R13 ;  /* 0x0000500d1e00d986 */ /* 0x000fe2000c10110e */
[----:B0-----:R-:W-:-:S03]  /*e350*/  F2FP.SATFINITE.E5M2.F32.PACK_AB_MERGE_C R9, RZ, R3, RZ ;  /* 0x00000003ff09723e */ /* 0x001fc600048060ff */
[----:B------:R0:W-:Y:S04]  /*e360*/  @!P3 STG.E.U8 desc[UR14][R28.64+0x58], R5 ;  /* 0x000058051c00b986 */ /* 0x0001e8000c10110e */
[----:B------:R1:W-:Y:S01]  /*e370*/  @!P2 STG.E.U8 desc[UR14][R28.64+0x59], R9 ;  /* 0x000059091c00a986 */ /* 0x0003e2000c10110e */
[----:B------:R-:W-:-:S03]  /*e380*/  FMUL R0, R221, UR20 ;  /* 0x00000014dd007c20 */ /* 0x000fc60008400000 */
[----:B------:R-:W4:Y:S02]  /*e390*/  LDL.LU R221, [R1+0x58] ;  /* 0x0000580001dd7983 */ /* 0x000f240000300800 */
[----:B0-----:R-:W-:-:S05]  /*e3a0*/  F2FP.SATFINITE.E5M2.F32.PACK_AB_MERGE_C R5, RZ, R0, RZ ;  /* 0x00000000ff05723e */ /* 0x001fca00048060ff */
[----:B------:R0:W-:Y:S01]  /*e3b0*/  @!P6 STG.E.U8 desc[UR14][R30.64+0x59], R5 ;  /* 0x000059051e00e986 */ /* 0x0001e2000c10110e */
[----:B--2---:R-:W-:-:S03]  /*e3c0*/  FMUL R2, R220, UR20 ;  /* 0x00000014dc027c20 */ /* 0x004fc60008400000 */
[----:B------:R-:W2:Y:S02]  /*e3d0*/  LDL.LU R220, [R1+0x5c] ;  /* 0x00005c0001dc7983 */ /* 0x000ea40000300800 */
[----:B------:R-:W-:Y:S01]  /*e3e0*/  F2FP.SATFINITE.E5M2.F32.PACK_AB_MERGE_C R7, RZ, R2, RZ ;  /* 0x00000002ff07723e */ /* 0x000fe200048060ff */
[----:B------:R-:W-:Y:S02]  /*e3f0*/  FMUL R3, R222, UR20 ;  /* 0x00000014de037c20 */ /* 0x000fe40008400000 */
[----:B------:R-:W2:Y:S03]  /*e400*/  LDL.LU R222, [R1+0x60] ;  /* 0x0000600001de7983 */ /* 0x000ea60000300800 */
[----:B-1----:R-:W-:Y:S01]  /*e410*/  F2FP.SATFINITE.E5M2.F32.PACK_AB_MERGE_C R9, RZ, R3, RZ ;  /* 0x00000003ff09723e */ /* 0x002fe200048060ff */
[----:B------:R-:W-:Y:S02]  /*e420*/  FMUL R4, R223, UR20 ;  /* 0x00000014df047c20 */ /* 0x000fe40008400000 */
[----:B------:R-:W2:Y:S01]  /*e430*/  LDL.LU R223, [R1+0x64] ;  /* 0x0000640001df7983 */ /* 0x000ea20000300800 */
[----:B---3--:R-:W-:-:S03]  /*e440*/  FMUL R0, R225, UR20 ;  /* 0x00000014e1007c20 */ /* 0x008fc60008400000 */
[----:B------:R-:W3:Y:S01]  /*e450*/  LDL.LU R225, [R1+0x68] ;  /* 0x0000680001e17983 */ /* 0x000ee20000300800 */
[----:B----4-:R-:W-:Y:S01]  /*e460*/  FMUL R2, R224, UR20 ;  /* 0x00000014e0027c20 */ /* 0x010fe20008400000 */
[----:B0-----:R-:W-:Y:S02]  /*e470*/  F2FP.SATFINITE.E5M2.F32.PACK_AB_MERGE_C R5, RZ, R0, RZ ;  /* 0x00000000ff05723e */ /* 0x001fe400048060ff */
[----:B------:R-:W4:Y:S01]  /*e480*/  LDL.LU R224, [R1+0x6c] ;  /* 0x00006c0001e07983 */ /* 0x000f220000300800 */
[----:B------:R-:W-:-:S03]  /*e490*/  FMUL R3, R226, UR20 ;  /* 0x00000014e2037c20 */ /* 0x000fc60008400000 */
[----:B------:R-:W4:Y:S01]  /*e4a0*/  LDL.LU R226, [R1+0x70] ;  /* 0x0000700001e27983 */ /* 0x000f220000300800 */
[----:B------:R-:W-:-:S03]  /*e4b0*/  FMUL R0, R227, UR20 ;  /* 0x00000014e3007c20 */ /* 0x000fc60008400000 */
[----:B------:R-:W4:Y:S01]  /*e4c0*/  LDL.LU R227, [R1+0x74] ;  /* 0x0000740001e37983 */ /* 0x000f220000300800 */
[C---:B------:R-:W-:Y:S02]  /*e4d0*/  ISETP.LT.OR P5, PT, R41.reuse, 0x59, !P0 ;  /* 0x000000592900780c */ /* 0x040fe400047a1670 */
[C---:B------:R-:W-:Y:S02]  /*e4e0*/  ISETP.LT.OR P2, PT, R41.reuse, 0x62, !P1 ;  /* 0x000000622900780c */ /* 0x040fe40004f41670 */
[C---:B------:R-:W-:Y:S02]  /*e4f0*/  ISETP.LT.OR P3, PT, R41.reuse, 0x61, !P1 ;  /* 0x000000612900780c */ /* 0x040fe40004f61670 */
[----:B------:R-:W-:-:S07]  /*e500*/  ISETP.LT.OR P6, PT, R41, 0x62, !P0 ;  /* 0x000000622900780c */ /* 0x000fce00047c1670 */
[----:B------:R-:W-:Y:S01]  /*e510*/  @!P5 STG.E.U8 desc[UR14][R30.64+0x58], R11 ;  /* 0x0000580b1e00d986 */ /* 0x000fe2000c10110e */
[----:B------:R-:W-:-:S03]  /*e520*/  ISETP.LT.OR P5, PT, R41, 0x61, !P0 ;  /* 0x000000612900780c */ /* 0x000fc600047a1670 */
[----:B------:R0:W-:Y:S01]  /*e530*/  @!P2 STG.E.U8 desc[UR14][R28.64+0x61], R9 ;  /* 0x000061091c00a986 */ /* 0x0001e2000c10110e */
[----:B------:R-:W-:-:S03]  /*e540*/  ISETP.LT.OR P2, PT, R41, 0x6a, !P1 ;  /* 0x0000006a2900780c */ /* 0x000fc60004f41670 */
[----:B------:R1:W-:Y:S01]  /*e550*/  @!P3 STG.E.U8 desc[UR14][R28.64+0x60], R7 ;  /* 0x000060071c00b986 */ /* 0x0003e2000c10110e */
[----:B------:R-:W-:Y:S02]  /*e560*/  ISETP.LT.OR P3, PT, R41, 0x69, !P1 ;  /* 0x000000692900780c */ /* 0x000fe40004f61670 */
[----:B------:R-:W-:Y:S01]  /*e570*/  F2FP.SATFINITE.E5M2.F32.PACK_AB_MERGE_C R13, RZ, R4, RZ ;  /* 0x00000004ff0d723e */ /* 0x000fe200048060ff */
[----:B------:R1:W-:Y:S01]  /*e580*/  @!P6 STG.E.U8 desc[UR14][R30.64+0x61], R5 ;  /* 0x000061051e00e986 */ /* 0x0003e2000c10110e */
[----:B0-----:R-:W-:-:S03]  /*e590*/  F2FP.SATFINITE.E5M2.F32.PACK_AB_MERGE_C R9, RZ, R3, RZ ;  /* 0x00000003ff09723e */ /* 0x001fc600048060ff */
[----:B------:R-:W-:Y:S01]  /*e5a0*/  @!P5 STG.E.U8 desc[UR14][R30.64+0x60], R13 ;  /* 0x0000600d1e00d986 */ /* 0x000fe2000c10110e */
[----:B-1----:R-:W-:-:S03]  /*e5b0*/  F2FP.SATFINITE.E5M2.F32.PACK_AB_MERGE_C R7, RZ, R2, RZ ;  /* 0x00000002ff07723e */ /* 0x002fc600048060ff */
[----:B------:R-:W-:Y:S01]  /*e5c0*/  @!P2 STG.E.U8 desc[UR14][R28.64+0x69], R9 ;  /* 0x000069091c00a986 */ /* 0x000fe2000c10110e */
[C---:B------:R-:W-:Y:S02]  /*e5d0*/  ISETP.LT.OR P5, PT, R41.reuse, 0x69, !P0 ;  /* 0x000000692900780c */ /* 0x040fe400047a1670 */
[C---:B------:R-:W-:Y:S01]  /*e5e0*/  ISETP.LT.OR P6, PT, R41.reuse, 0x6a, !P0 ;  /* 0x0000006a2900780c */ /* 0x040fe200047c1670 */
[----:B------:R0:W-:Y:S01]  /*e5f0*/  @!P3 STG.E.U8 desc[UR14][R28.64+0x68], R7 ;  /* 0x000068071c00b986 */ /* 0x0001e2000c10110e */
[----:B------:R-:W-:Y:S01]  /*e600*/  ISETP.LT.OR P2, PT, R41, 0x72, !P1 ;  /* 0x000000722900780c */ /* 0x000fe20004f41670 */
[----:B------:R-:W-:Y:S01]  /*e610*/  FMUL R2, R219, UR20 ;  /* 0x00000014db027c20 */ /* 0x000fe20008400000 */
[----:B------:R-:W-:Y:S02]  /*e620*/  ISETP.LT.OR P3, PT, R41, 0x71, !P1 ;  /* 0x000000712900780c */ /* 0x000fe40004f61670 */
[----:B------:R-:W-:Y:S02]  /*e630*/  F2FP.SATFINITE.E5M2.F32.PACK_AB_MERGE_C R11, RZ, R0, RZ ;  /* 0x00000000ff0b723e */ /* 0x000fe400048060ff */
[----:B------:R-:W-:-:S03]  /*e640*/  F2FP.SATFINITE.E5M2.F32.PACK_AB_MERGE_C R5, RZ, R2, RZ ;  /* 0x00000002ff05723e */ /* 0x000fc600048060ff */
[----:B------:R-:W-:Y:S01]  /*e650*/  @!P5 STG.E.U8 desc[UR14][R30.64+0x68], R11 ;  /* 0x0000680b1e00d986 */ /* 0x000fe2000c10110e */
[----:B------:R-:W-:-:S03]  /*e660*/  ISETP.LT.OR P5, PT, R41, 0x71, !P0 ;  /* 0x000000712900780c */ /* 0x000fc600047a1670 */
[----:B------:R-:W-:Y:S01]  /*e670*/  @!P6 STG.E.U8 desc[UR14][R30.64+0x69], R5 ;  /* 0x000069051e00e986 */ /* 0x000fe2000c10110e */
[----:B------:R-:W-:Y:S01]  /*e680*/  ISETP.LT.OR P6, PT, R41, 0x72, !P0 ;  /* 0x000000722900780c */ /* 0x000fe200047c1670 */
[----:B------:R-:W-:-:S05]  /*e690*/  FMUL R0, R221, UR20 ;  /* 0x00000014dd007c20 */ /* 0x000fca0008400000 */
[----:B0-----:R-:W-:-:S05]  /*e6a0*/  F2FP.SATFINITE.E5M2.F32.PACK_AB_MERGE_C R7, RZ, R0, RZ ;  /* 0x00000000ff07723e */ /* 0x001fca00048060ff */
[----:B------:R0:W-:Y:S01]  /*e6b0*/  @!P3 STG.E.U8 desc[UR14][R28.64+0x70], R7 ;  /* 0x000070071c00b986 */ /* 0x0001e2000c10110e */
[C---:B------:R-:W-:Y:S02]  /*e6c0*/  ISETP.LT.OR P3, PT, R41.reuse, 0x79, !P0 ;  /* 0x000000792900780c */ /* 0x040fe40004761670 */
[----:B------:R-:W-:Y:S01]  /*e6d0*/  ISETP.LT.OR P0, PT, R41, 0x7a, !P0 ;  /* 0x0000007a2900780c */ /* 0x000fe20004701670 */
[----:B--2---:R-:W-:-:S05]  /*e6e0*/  FMUL R3, R220, UR20 ;  /* 0x00000014dc037c20 */ /* 0x004fca0008400000 */
[----:B------:R-:W-:-:S05]  /*e6f0*/  F2FP.SATFINITE.E5M2.F32.PACK_AB_MERGE_C R9, RZ, R3, RZ ;  /* 0x00000003ff09723e */ /* 0x000fca00048060ff */
[----:B------:R1:W-:Y:S01]  /*e700*/  @!P2 STG.E.U8 desc[UR14][R28.64+0x71], R9 ;  /* 0x000071091c00a986 */ /* 0x0003e2000c10110e */
[C---:B------:R-:W-:Y:S02]  /*e710*/  ISETP.LT.OR P2, PT, R41.reuse, 0x79, !P1 ;  /* 0x000000792900780c */ /* 0x040fe40004f41670 */
[----:B------:R-:W-:Y:S01]  /*e720*/  ISETP.LT.OR P1, PT, R41, 0x7a, !P1 ;  /* 0x0000007a2900780c */ /* 0x000fe20004f21670 */
[----:B------:R-:W-:-:S05]  /*e730*/  FMUL R0, R222, UR20 ;  /* 0x00000014de007c20 */ /* 0x000fca0008400000 */
[----:B------:R-:W-:-:S05]  /*e740*/  F2FP.SATFINITE.E5M2.F32.PACK_AB_MERGE_C R13, RZ, R0, RZ ;  /* 0x00000000ff0d723e */ /* 0x000fca00048060ff */
[----:B------:R2:W-:Y:S01]  /*e750*/  @!P5 STG.E.U8 desc[UR14][R30.64+0x70], R13 ;  /* 0x0000700d1e00d986 */ /* 0x0005e2000c10110e */
[----:B------:R-:W-:Y:S01]  /*e760*/  FMUL R0, R223, UR20 ;  /* 0x00000014df007c20 */ /* 0x000fe20008400000 */
[----:B---3--:R-:W-:Y:S01]  /*e770*/  FMUL R2, R225, UR20 ;  /* 0x00000014e1027c20 */ /* 0x008fe20008400000 */
[----:B----4-:R-:W-:-:S03]  /*e780*/  FMUL R3, R224, UR20 ;  /* 0x00000014e0037c20 */ /* 0x010fc60008400000 */
[----:B0-----:R-:W-:Y:S01]  /*e790*/  F2FP.SATFINITE.E5M2.F32.PACK_AB_MERGE_C R7, RZ, R0, RZ ;  /* 0x00000000ff07723e */ /* 0x001fe200048060ff */
[----:B------:R-:W-:Y:S01]  /*e7a0*/  FMUL R4, R226, UR20 ;  /* 0x00000014e2047c20 */ /* 0x000fe20008400000 */
[----:B------:R-:W-:Y:S01]  /*e7b0*/  FMUL R5, R227, UR20 ;  /* 0x00000014e3057c20 */ /* 0x000fe20008400000 */
[----:B-1----:R-:W-:Y:S02]  /*e7c0*/  F2FP.SATFINITE.E5M2.F32.PACK_AB_MERGE_C R9, RZ, R2, RZ ;  /* 0x00000002ff09723e */ /* 0x002fe400048060ff */
[----:B------:R-:W-:Y:S02]  /*e7d0*/  F2FP.SATFINITE.E5M2.F32.PACK_AB_MERGE_C R3, RZ, R3, RZ ;  /* 0x00000003ff03723e */ /* 0x000fe400048060ff */
[----:B------:R-:W-:Y:S02]  /*e7e0*/  F2FP.SATFINITE.E5M2.F32.PACK_AB_MERGE_C R11, RZ, R4, RZ ;  /* 0x00000004ff0b723e */ /* 0x000fe400048060ff */
[----:B------:R-:W-:Y:S01]  /*e7f0*/  F2FP.SATFINITE.E5M2.F32.PACK_AB_MERGE_C R5, RZ, R5, RZ ;  /* 0x00000005ff05723e */ /* 0x000fe200048060ff */
[----:B------:R2:W-:Y:S04]  /*e800*/  @!P6 STG.E.U8 desc[UR14][R30.64+0x71], R7 ;  /* 0x000071071e00e986 */ /* 0x0005e8000c10110e */
[----:B------:R2:W-:Y:S04]  /*e810*/  @!P2 STG.E.U8 desc[UR14][R28.64+0x78], R9 ;  /* 0x000078091c00a986 */ /* 0x0005e8000c10110e */
[----:B------:R2:W-:Y:S04]  /*e820*/  @!P1 STG.E.U8 desc[UR14][R28.64+0x79], R3 ;  /* 0x000079031c009986 */ /* 0x0005e8000c10110e */
[----:B------:R2:W-:Y:S04]  /*e830*/  @!P3 STG.E.U8 desc[UR14][R30.64+0x78], R11 ;  /* 0x0000780b1e00b986 */ /* 0x0005e8000c10110e */
[----:B------:R2:W-:Y:S02]  /*e840*/  @!P0 STG.E.U8 desc[UR14][R30.64+0x79], R5 ;  /* 0x000079051e008986 */ /* 0x0005e4000c10110e */
.L_x_296:
[----:B------:R-:W-:Y:S05]  /*e850*/  BSYNC B0 ;  /* 0x0000000000007941 */ /* 0x000fea0003800000 */
.L_x_38:
[----:B0-2---:R-:W2:Y:S04]  /*e860*/  LDL.LU R3, [R1+0x80] ;  /* 0x0000800001037983 */ /* 0x005ea80000300800 */
[----:B-----5:R-:W2:Y:S01]  /*e870*/  LDL.LU R2, [R1+0x84] ;  /* 0x0000840001027983 */ /* 0x020ea20000300800 */
[----:B------:R-:W-:Y:S01]  /*e880*/  ULDC UR6, c[0x0][0xc] ;  /* 0x0000030000067ab9 */ /* 0x000fe20000000800 */
[----:B------:R-:W-:Y:S01]  /*e890*/  ULDC UR7, c[0x0][0x10] ;  /* 0x0000040000077ab9 */ /* 0x000fe20000000800 */
[----:B------:R-:W2:Y:S01]  /*e8a0*/  LDC R5, c[0x0][0x14] ;  /* 0x00000500ff057b82 */ /* 0x000ea20000000800 */
[----:B------:R-:W-:Y:S01]  /*e8b0*/  UIMAD.WIDE.U32 UR6, UR6, UR7, URZ ;  /* 0x00000007060672a5 */ /* 0x000fe2000f8e003f */
[----:B------:R-:W-:Y:S01]  /*e8c0*/  PRMT R0, RZ, 0x7610, R0 ;  /* 0x00007610ff007816 */ /* 0x000fe20000000000 */
[----:B------:R-:W-:-:S04]  /*e8d0*/  UMOV UR22, 0xffffffff ;  /* 0xffffffff00167882 */ /* 0x000fc80000000000 */
[----:B--2---:R-:W-:-:S04]  /*e8e0*/  IMAD.WIDE.U32 R2, R5, UR6, R2 ;  /* 0x0000000605027c25 */ /* 0x004fc8000f8e0002 */
[----:B------:R-:W-:Y:S01]  /*e8f0*/  IMAD R5, R5, UR7, RZ ;  /* 0x0000000705057c24 */ /* 0x000fe2000f8e02ff */
[----:B------:R-:W-:Y:S01]  /*e900*/  ULDC.64 UR6, c[0x0][0x650] ;  /* 0x0001940000067ab9 */ /* 0x000fe20000000a00 */
[----:B------:R-:W-:Y:S01]  /*e910*/  IMAD.MOV.U32 R19, RZ, RZ, R2 ;  /* 0x000000ffff137224 */ /* 0x000fe200078e0002 */
[----:B------:R-:W-:Y:S01]  /*e920*/  ISETP.GE.U32.AND P0, PT, R2, UR6, PT ;  /* 0x0000000602007c0c */ /* 0x000fe2000bf06070 */
[----:B------:R-:W-:Y:S02]  /*e930*/  IMAD.IADD R22, R3, 0x1, R5 ;  /* 0x0000000103167824 */ /* 0x000fe400078e0205 */
[----:B------:R-:W-:-:S03]  /*e940*/  IMAD.MOV.U32 R2, RZ, RZ, -0x1 ;  /* 0xffffffffff027424 */ /* 0x000fc600078e00ff */
[----:B------:R0:W-:Y:S01]  /*e950*/  STL [R1+0x80], R22 ;  /* 0x0000801601007387 */ /* 0x0001e20000100800 */
[----:B------:R-:W-:-:S03]  /*e960*/  ISETP.GE.U32.AND.EX P0, PT, R22, UR7, PT, P0 ;  /* 0x0000000716007c0c */ /* 0x000fc6000bf06100 */
[----:B------:R0:W-:Y:S04]  /*e970*/  STL [R1+0x84], R19 ;  /* 0x0000841301007387 */ /* 0x0001e80000100800 */
[----:B------:R0:W-:Y:S06]  /*e980*/  STL [R1+0x88], R2 ;  /* 0x0000880201007387 */ /* 0x0001ec0000100800 */
[----:B------:R-:W-:Y:S05]  /*e990*/  @P0 BRA `(.L_x_297) ;  /* 0x00000004006c0947 */ /* 0x000fea0003800000 */
[----:B------:R-:W2:Y:S01]  /*e9a0*/  S2R R14, SR_CTAID.X ;  /* 0x00000000000e7919 */ /* 0x000ea20000002500 */
[----:B------:R-:W5:Y:S01]  /*e9b0*/  LDC.64 R8, c[0x0][0x628] ;  /* 0x00018a00ff087b82 */ /* 0x000f620000000a00 */
[----:B------:R-:W-:Y:S01]  /*e9c0*/  ULDC UR6, c[0x0][0x150] ;  /* 0x0000540000067ab9 */ /* 0x000fe20000000800 */
[----:B------:R-:W-:Y:S01]  /*e9d0*/  IMAD.MOV.U32 R6, RZ, RZ, R19 ;  /* 0x000000ffff067224 */ /* 0x000fe200078e0013 */
[----:B------:R-:W0:Y:S01]  /*e9e0*/  S2R R16, SR_CTAID.Y ;  /* 0x0000000000107919 */ /* 0x000e220000002600 */
[----:B------:R-:W-:-:S04]  /*e9f0*/  IMAD.MOV.U32 R7, RZ, RZ, R22 ;  /* 0x000000ffff077224 */ /* 0x000fc800078e0016 */
[----:B------:R-:W0:Y:S08]  /*ea00*/  LDC R17, c[0x0][0x144] ;  /* 0x00005100ff117b82 */ /* 0x000e300000000800 */
[----:B------:R-:W0:Y:S08]  /*ea10*/  LDC R10, c[0x0][0x630] ;  /* 0x00018c00ff0a7b82 */ /* 0x000e300000000800 */
[----:B------:R-:W0:Y:S01]  /*ea20*/  LDC.64 R12, c[0x0][0x620] ;  /* 0x00018800ff0c7b82 */ /* 0x000e220000000a00 */
[----:B-----5:R-:W-:-:S04]  /*ea30*/  ISETP.NE.U32.AND P0, PT, R8, RZ, PT ;  /* 0x000000ff0800720c */ /* 0x020fc80003f05070 */
[----:B------:R-:W-:Y:S02]  /*ea40*/  ISETP.NE.AND.EX P0, PT, R9, RZ, PT, P0 ;  /* 0x000000ff0900720c */ /* 0x000fe40003f05300 */
[----:B--2---:R-:W-:-:S05]  /*ea50*/  I2FP.F32.U32 R0, R14 ;  /* 0x0000000e00007245 */ /* 0x004fca0000201000 */
[----:B------:R-:W-:-:S04]  /*ea60*/  FMUL R0, R0, UR6 ;  /* 0x0000000600007c20 */ /* 0x000fc80008400000 */
[----:B------:R2:W0:Y:S02]  /*ea70*/  F2I.U32.TRUNC.NTZ R15, R0 ;  /* 0x00000000000f7305 */ /* 0x000424000020f000 */
[----:B------:R-:W-:Y:S05]  /*ea80*/  @!P0 BRA `(.L_x_298) ;  /* 0x0000000000288947 */ /* 0x000fea0003800000 */
[----:B--2---:R-:W2:Y:S02]  /*ea90*/  LDC R0, c[0x0][0x634] ;  /* 0x00018d00ff007b82 */ /* 0x004ea40000000800 */
[----:B--2---:R-:W-:-:S05]  /*eaa0*/  IADD3 R7, P0, R19, R0, RZ ;  /* 0x0000000013077210 */ /* 0x004fca0007f1e0ff */
[----:B------:R-:W-:-:S04]  /*eab0*/  IMAD.X R11, RZ, RZ, R22, P0 ;  /* 0x000000ffff0b7224 */ /* 0x000fc800000e0616 */
[----:B0-----:R-:W-:-:S04]  /*eac0*/  IMAD.WIDE.U32 R2, R11, R8, RZ ;  /* 0x000000080b027225 */ /* 0x001fc800078e00ff */
[----:B------:R-:W-:-:S04]  /*ead0*/  IMAD.WIDE.U32 R4, P0, R7, R9, R2 ;  /* 0x0000000907047225 */ /* 0x000fc80007800002 */
[----:B------:R-:W-:-:S04]  /*eae0*/  IMAD.WIDE.U32 R2, R7, R8, RZ ;  /* 0x0000000807027225 */ /* 0x000fc800078e00ff */
[----:B------:R-:W-:Y:S01]  /*eaf0*/  IMAD.X R7, RZ, RZ, RZ, P0 ;  /* 0x000000ffff077224 */ /* 0x000fe200000e06ff */
[----:B------:R-:W-:Y:S01]  /*eb00*/  IADD3 RZ, P0, R3, R4, RZ ;  /* 0x0000000403ff7210 */ /* 0x000fe20007f1e0ff */
[----:B------:R-:W-:-:S04]  /*eb10*/  IMAD.MOV.U32 R6, RZ, RZ, R5 ;  /* 0x000000ffff067224 */ /* 0x000fc800078e0005 */
[----:B------:R-:W-:-:S08]  /*eb20*/  IMAD.WIDE.U32.X R6, R11, R9, R6, P0 ;  /* 0x000000090b067225 */ /* 0x000fd000000e0406 */
.L_x_298:
[-CC-:B0-----:R-:W-:Y:S01]  /*eb30*/  SHF.R.U64 R24, R6, R10.reuse, R7.reuse ;  /* 0x0000000a06187219 */ /* 0x181fe20000001207 */
[----:B------:R-:W0:Y:S01]  /*eb40*/  LDC.64 R20, c[0x0][0x640] ;  /* 0x00019000ff147b82 */ /* 0x000e220000000a00 */
[----:B--2---:R-:W-:Y:S01]  /*eb50*/  SHF.R.U32.HI R0, RZ, R10, R7 ;  /* 0x0000000aff007219 */ /* 0x004fe20000011607 */
[----:B------:R-:W-:Y:S01]  /*eb60*/  IMAD.MOV.U32 R2, RZ, RZ, R19 ;  /* 0x000000ffff027224 */ /* 0x000fe200078e0013 */
[----:B------:R-:W-:Y:S01]  /*eb70*/  IADD3 R5, P0, RZ, -R24, RZ ;  /* 0x80000018ff057210 */ /* 0x000fe20007f1e0ff */
[----:B------:R-:W-:Y:S01]  /*eb80*/  IMAD.MOV R15, RZ, RZ, -R15 ;  /* 0x000000ffff0f7224 */ /* 0x000fe200078e0a0f */
[----:B------:R-:W-:Y:S01]  /*eb90*/  ULDC UR6, c[0x0][0x154] ;  /* 0x0000550000067ab9 */ /* 0x000fe20000000800 */
[----:B------:R-:W-:Y:S02]  /*eba0*/  IMAD.MOV.U32 R7, RZ, RZ, 0x1 ;  /* 0x00000001ff077424 */ /* 0x000fe400078e00ff */
[----:B------:R-:W2:Y:S01]  /*ebb0*/  LDC R4, c[0x0][0x618] ;  /* 0x00018600ff047b82 */ /* 0x000ea20000000800 */
[----:B------:R-:W-:-:S02]  /*ebc0*/  IMAD.X R3, RZ, RZ, ~R0, P0 ;  /* 0x000000ffff037224 */ /* 0x000fc400000e0e00 */
[----:B------:R-:W-:Y:S02]  /*ebd0*/  IMAD R15, R17, R15, R14 ;  /* 0x0000000f110f7224 */ /* 0x000fe400078e020e */
[-C--:B------:R-:W-:Y:S02]  /*ebe0*/  IMAD R0, R3, R12.reuse, RZ ;  /* 0x0000000c03007224 */ /* 0x080fe400078e02ff */
[----:B------:R-:W-:Y:S01]  /*ebf0*/  IMAD.MOV.U32 R3, RZ, RZ, R22 ;  /* 0x000000ffff037224 */ /* 0x000fe200078e0016 */
[----:B------:R-:W5:Y:S01]  /*ec00*/  LDC R6, c[0x0][0x608] ;  /* 0x00018200ff067b82 */ /* 0x000f620000000800 */
[----:B------:R-:W-:-:S04]  /*ec10*/  IMAD.WIDE.U32 R2, R5, R12, R2 ;  /* 0x0000000c05027225 */ /* 0x000fc800078e0002 */
[----:B------:R-:W-:-:S03]  /*ec20*/  IMAD R5, R5, R13, R0 ;  /* 0x0000000d05057224 */ /* 0x000fc600078e0200 */
[----:B------:R-:W1:Y:S01]  /*ec30*/  LDC R18, c[0x0][0x658] ;  /* 0x00019600ff127b82 */ /* 0x000e620000000800 */
[----:B------:R-:W-:Y:S01]  /*ec40*/  I2FP.F32.U32 R0, R16 ;  /* 0x0000001000007245 */ /* 0x000fe20000201000 */
[----:B------:R-:W-:Y:S01]  /*ec50*/  IMAD.IADD R3, R3, 0x1, R5 ;  /* 0x0000000103037824 */ /* 0x000fe200078e0205 */
[----:B0-----:R-:W-:Y:S01]  /*ec60*/  ISETP.NE.U32.AND P0, PT, R20, RZ, PT ;  /* 0x000000ff1400720c */ /* 0x001fe20003f05070 */
[----:B------:R-:W-:Y:S02]  /*ec70*/  IMAD.MOV.U32 R5, RZ, RZ, -0x1 ;  /* 0xffffffffff057424 */ /* 0x000fe400078e00ff */
[----:B------:R-:W-:Y:S02]  /*ec80*/  FMUL R0, R0, UR6 ;  /* 0x0000000600007c20 */ /* 0x000fe40008400000 */
[----:B------:R-:W0:Y:S01]  /*ec90*/  LDC R13, c[0x0][0x148] ;  /* 0x00005200ff0d7b82 */ /* 0x000e220000000800 */
[----:B--2---:R-:W-:Y:S01]  /*eca0*/  SHF.R.U64 R10, R2, R4, R3 ;  /* 0x00000004020a7219 */ /* 0x004fe20000001203 */
[----:B------:R2:W0:Y:S01]  /*ecb0*/  F2I.U32.TRUNC.NTZ R12, R0 ;  /* 0x00000000000c7305 */ /* 0x000422000020f000 */
[----:B------:R-:W-:-:S02]  /*ecc0*/  ISETP.NE.AND.EX P0, PT, R21, RZ, PT, P0 ;  /* 0x000000ff1500720c */ /* 0x000fc40003f05300 */
[----:B------:R-:W-:-:S03]  /*ecd0*/  SHF.R.U32.HI R3, RZ, R4, R3 ;  /* 0x00000004ff037219 */ /* 0x000fc60000011603 */
[----:B------:R-:W0:Y:S01]  /*ece0*/  LDC R14, c[0x0][0x600] ;  /* 0x00018000ff0e7b82 */ /* 0x000e220000000800 */
[-CC-:B-----5:R-:W-:Y:S02]  /*ecf0*/  SHF.R.U64 R8, R10, R6.reuse, R3.reuse ;  /* 0x000000060a087219 */ /* 0x1a0fe40000001203 */
[----:B------:R-:W-:-:S05]  /*ed00*/  SHF.R.U32.HI R3, RZ, R6, R3 ;  /* 0x00000006ff037219 */ /* 0x000fca0000011603 */
[----:B------:R-:W0:Y:S01]  /*ed10*/  LDC R19, c[0x0][0x648] ;  /* 0x00019200ff137b82 */ /* 0x000e220000000800 */
[-CC-:B-1----:R-:W-:Y:S02]  /*ed20*/  SHF.R.U64 R11, R8, R18.reuse, R3.reuse ;  /* 0x00000012080b7219 */ /* 0x182fe40000001203 */
[-C--:B------:R-:W-:Y:S02]  /*ed30*/  SHF.L.U32 R5, R5, R18.reuse, RZ ;  /* 0x0000001205057219 */ /* 0x080fe400000006ff */
[-C--:B------:R-:W-:Y:S01]  /*ed40*/  SHF.R.U32.HI R3, RZ, R18.reuse, R3 ;  /* 0x00000012ff037219 */ /* 0x080fe20000011603 */
[----:B------:R-:W-:Y:S01]  /*ed50*/  IMAD.MOV.U32 R2, RZ, RZ, R11 ;  /* 0x000000ffff027224 */ /* 0x000fe200078e000b */
[----:B------:R-:W-:Y:S01]  /*ed60*/  SHF.L.U32 R40, R7, R18, RZ ;  /* 0x0000001207287219 */ /* 0x000fe200000006ff */
[----:B------:R-:W1:Y:S01]  /*ed70*/  LDC R22, c[0x0][0x638] ;  /* 0x00018e00ff167b82 */ /* 0x000e620000000800 */
[----:B------:R-:W-:-:S07]  /*ed80*/  LOP3.LUT R17, RZ, R5, RZ, 0x33, !PT ;  /* 0x00000005ff117212 */ /* 0x000fce00078e33ff */
[----:B------:R-:W0:Y:S01]  /*ed90*/  LDC R23, c[0x0][0x610] ;  /* 0x00018400ff177b82 */ /* 0x000e220000000800 */
[----:B--2---:R-:W-:Y:S05]  /*eda0*/  @!P0 BRA `(.L_x_299) ;  /* 0x0000000000288947 */ /* 0x004fea0003800000 */
[----:B------:R-:W2:Y:S02]  /*edb0*/  LDC R0, c[0x0][0x64c] ;  /* 0x00019300ff007b82 */ /* 0x000ea40000000800 */
[----:B--2---:R-:W-:-:S05]  /*edc0*/  IADD3 R7, P0, R11, R0, RZ ;  /* 0x000000000b077210 */ /* 0x004fca0007f1e0ff */
        /* <DEDUP_REMOVED lines=8> */
.L_x_299:
[----:B0-----:R-:W-:Y:S01]  /*ee50*/  SHF.R.U64 R0, R2, R19, R3 ;  /* 0x0000001302007219 */ /* 0x001fe20000001203 */
[----:B------:R-:W-:Y:S01]  /*ee60*/  VIADD R3, R14, 0xffffffff ;  /* 0xffffffff0e037836 */ /* 0x000fe20000000000 */
[----:B------:R-:W-:Y:S01]  /*ee70*/  LOP3.LUT R5, R8, R17, RZ, 0xc0, !PT ;  /* 0x0000001108057212 */ /* 0x000fe200078ec0ff */
[----:B------:R-:W-:Y:S01]  /*ee80*/  IMAD.MOV R12, RZ, RZ, -R12 ;  /* 0x000000ffff0c7224 */ /* 0x000fe200078e0a0c */
[----:B------:R-:W-:Y:S01]  /*ee90*/  R2UR UR22, R24 ;  /* 0x00000000181672ca */ /* 0x000fe200000e0000 */
[----:B------:R-:W-:Y:S01]  /*eea0*/  IMAD.MOV R2, RZ, RZ, -R0 ;  /* 0x000000ffff027224 */ /* 0x000fe200078e0a00 */
[----:B------:R-:W-:Y:S01]  /*eeb0*/  LOP3.LUT R3, R10, R3, RZ, 0xc0, !PT ;  /* 0x000000030a037212 */ /* 0x000fe200078ec0ff */
[----:B------:R-:W-:Y:S02]  /*eec0*/  IMAD R40, R40, R0, R5 ;  /* 0x0000000028287224 */ /* 0x000fe400078e0205 */
[----:B------:R-:W-:Y:S02]  /*eed0*/  @P4 IMAD R15, R13, R12, R16 ;  /* 0x0000000c0d0f4224 */ /* 0x000fe400078e0210 */
[----:B-1----:R-:W-:-:S02]  /*eee0*/  IMAD R0, R2, R22, R11 ;  /* 0x0000001602007224 */ /* 0x002fc400078e020b */
[----:B------:R-:W-:Y:S02]  /*eef0*/  IMAD R40, R40, R23, R15 ;  /* 0x0000001728287224 */ /* 0x000fe400078e020f */
[----:B------:R-:W-:Y:S02]  /*ef00*/  IMAD R3, R0, R14, R3 ;  /* 0x0000000e00037224 */ /* 0x000fe400078e0203 */
[----:B------:R-:W-:-:S03]  /*ef10*/  IMAD.MOV.U32 R0, RZ, RZ, 0x1 ;  /* 0x00000001ff007424 */ /* 0x000fc600078e00ff */
[----:B------:R-:W-:Y:S02]  /*ef20*/  SEL R2, R3, R40, !P4 ;  /* 0x0000002803027207 */ /* 0x000fe40006000000 */
[----:B------:R-:W-:-:S03]  /*ef30*/  SEL R40, R40, R3, !P4 ;  /* 0x0000000328287207 */ /* 0x000fc60006000000 */
[----:B------:R2:W-:Y:S04]  /*ef40*/  STL [R1+0x88], R2 ;  /* 0x0000880201007387 */ /* 0x0005e80000100800 */
.L_x_297:
[----:B------:R0:W-:Y:S01]  /*ef50*/  STL [R1+0x8c], R40 ;  /* 0x00008c2801007387 */ /* 0x0001e20000100800 */
[----:B------:R-:W-:-:S13]  /*ef60*/  LOP3.LUT P0, RZ, R0, 0xff, RZ, 0xc0, !PT ;  /* 0x000000ff00ff7812 */ /* 0x000fda000780c0ff */
[----:B0-----:R-:W-:Y:S05]  /*ef70*/  @P0 BRA `(.L_x_300) ;  /* 0xffffff2400100947 */ /* 0x001fea000383ffff */
[----:B------:R-:W-:Y:S05]  /*ef80*/  EXIT ;  /* 0x000000000000794d */ /* 0x000fea0003800000 */
.L_x_8:
[----:B------:R-:W2:Y:S01]  /*ef90*/  LDL R22, [R1+0x84] ;  /* 0x0000840001167983 */ /* 0x000ea20000100800 */
[----:B------:R-:W-:-:S03]  /*efa0*/  ULDC.64 UR4, c[0x0][0x650] ;  /* 0x0001940000047ab9 */ /* 0x000fc60000000a00 */
[----:B0-----:R-:W3:Y:S01]  /*efb0*/  LDL R23, [R1+0x80] ;  /* 0x0000800001177983 */ /* 0x001ee20000100800 */
[----:B------:R-:W-:Y:S01]  /*efc0*/  PRMT R4, RZ, 0x7610, R4 ;  /* 0x00007610ff047816 */ /* 0x000fe20000000004 */
[----:B------:R-:W-:Y:S02]  /*efd0*/  IMAD.MOV.U32 R5, RZ, RZ, -0x1 ;  /* 0xffffffffff057424 */ /* 0x000fe400078e00ff */
[----:B------:R-:W-:Y:S02]  /*efe0*/  IMAD.MOV.U32 R7, RZ, RZ, -0x1 ;  /* 0xffffffffff077424 */ /* 0x000fe400078e00ff */
[----:B------:R-:W-:Y:S01]  /*eff0*/  IMAD.MOV.U32 R6, RZ, RZ, -0x1 ;  /* 0xffffffffff067424 */ /* 0x000fe200078e00ff */
[----:B--2---:R-:W-:-:S04]  /*f000*/  ISETP.GE.U32.AND P0, PT, R22, UR4, PT ;  /* 0x0000000416007c0c */ /* 0x004fc8000bf06070 */
[----:B---3--:R-:W-:-:S13]  /*f010*/  ISETP.GE.U32.AND.EX P0, PT, R23, UR5, PT, P0 ;  /* 0x0000000517007c0c */ /* 0x008fda000bf06100 */
[----:B------:R-:W-:Y:S05]  /*f020*/  @P0 BRA `(.L_x_301) ;  /* 0x00000004002c0947 */ /* 0x000fea0003800000 */
[----:B------:R-:W0:Y:S01]  /*f030*/  LDC.64 R14, c[0x0][0x628] ;  /* 0x00018a00ff0e7b82 */ /* 0x000e220000000a00 */
[----:B------:R-:W-:Y:S02]  /*f040*/  IMAD.MOV.U32 R8, RZ, RZ, R22 ;  /* 0x000000ffff087224 */ /* 0x000fe400078e0016 */
[----:B------:R-:W-:-:S05]  /*f050*/  IMAD.MOV.U32 R9, RZ, RZ, R23 ;  /* 0x000000ffff097224 */ /* 0x000fca00078e0017 */
[----:B------:R-:W1:Y:S08]  /*f060*/  LDC R10, c[0x0][0x630] ;  /* 0x00018c00ff0a7b82 */ /* 0x000e700000000800 */
[----:B------:R-:W2:Y:S01]  /*f070*/  LDC.64 R16, c[0x0][0x620] ;  /* 0x00018800ff107b82 */ /* 0x000ea20000000a00 */
[----:B0-----:R-:W-:-:S04]  /*f080*/  ISETP.NE.U32.AND P0, PT, R14, RZ, PT ;  /* 0x000000ff0e00720c */ /* 0x001fc80003f05070 */
[----:B------:R-:W-:-:S13]  /*f090*/  ISETP.NE.AND.EX P0, PT, R15, RZ, PT, P0 ;  /* 0x000000ff0f00720c */ /* 0x000fda0003f05300 */
[----:B-12---:R-:W-:Y:S05]  /*f0a0*/  @!P0 BRA `(.L_x_302) ;  /* 0x0000000000288947 */ /* 0x006fea0003800000 */
[----:B------:R-:W0:Y:S02]  /*f0b0*/  LDC R4, c[0x0][0x634] ;  /* 0x00018d00ff047b82 */ /* 0x000e240000000800 */
[----:B0-----:R-:W-:-:S05]  /*f0c0*/  IADD3 R9, P0, R22, R4, RZ ;  /* 0x0000000416097210 */ /* 0x001fca0007f1e0ff */
        /* <DEDUP_REMOVED lines=8> */
.L_x_302:
[----:B------:R-:W0:Y:S01]  /*f150*/  LDC.64 R20, c[0x0][0x640] ;  /* 0x00019000ff147b82 */ /* 0x000e220000000a00 */
[-CC-:B------:R-:W-:Y:S02]  /*f160*/  SHF.R.U64 R14, R8, R10.reuse, R9.reuse ;  /* 0x0000000a080e7219 */ /* 0x180fe40000001209 */
[----:B------:R-:W-:Y:S02]  /*f170*/  SHF.R.U32.HI R4, RZ, R10, R9 ;  /* 0x0000000aff047219 */ /* 0x000fe40000011609 */
[----:B------:R-:W-:-:S03]  /*f180*/  IADD3 R7, P0, RZ, -R14, RZ ;  /* 0x8000000eff077210 */ /* 0x000fc60007f1e0ff */
[----:B------:R-:W1:Y:S02]  /*f190*/  LDC R8, c[0x0][0x618] ;  /* 0x00018600ff087b82 */ /* 0x000e640000000800 */
[----:B------:R-:W-:Y:S02]  /*f1a0*/  IMAD.X R5, RZ, RZ, ~R4, P0 ;  /* 0x000000ffff057224 */ /* 0x000fe400000e0e04 */
[----:B------:R-:W-:Y:S02]  /*f1b0*/  IMAD.MOV.U32 R4, RZ, RZ, R22 ;  /* 0x000000ffff047224 */ /* 0x000fe400078e0016 */
[-C--:B------:R-:W-:Y:S02]  /*f1c0*/  IMAD R6, R5, R16.reuse, RZ ;  /* 0x0000001005067224 */ /* 0x080fe400078e02ff */
[----:B------:R-:W2:Y:S01]  /*f1d0*/  LDC R18, c[0x0][0x608] ;  /* 0x00018200ff127b82 */ /* 0x000ea20000000800 */
[----:B------:R-:W-:Y:S02]  /*f1e0*/  IMAD.MOV.U32 R5, RZ, RZ, R23 ;  /* 0x000000ffff057224 */ /* 0x000fe400078e0017 */
[----:B------:R-:W-:-:S05]  /*f1f0*/  IMAD.WIDE.U32 R4, R7, R16, R4 ;  /* 0x0000001007047225 */ /* 0x000fca00078e0004 */
[----:B------:R-:W3:Y:S01]  /*f200*/  LDC R19, c[0x0][0x658] ;  /* 0x00019600ff137b82 */ /* 0x000ee20000000800 */
[----:B------:R-:W-:Y:S01]  /*f210*/  IMAD R7, R7, R17, R6 ;  /* 0x0000001107077224 */ /* 0x000fe200078e0206 */
[----:B0-----:R-:W-:Y:S01]  /*f220*/  ISETP.NE.U32.AND P0, PT, R20, RZ, PT ;  /* 0x000000ff1400720c */ /* 0x001fe20003f05070 */
[----:B------:R-:W-:Y:S02]  /*f230*/  IMAD.MOV.U32 R6, RZ, RZ, -0x1 ;  /* 0xffffffffff067424 */ /* 0x000fe400078e00ff */
[----:B------:R-:W-:Y:S01]  /*f240*/  IMAD.IADD R5, R5, 0x1, R7 ;  /* 0x0000000105057824 */ /* 0x000fe200078e0207 */
[----:B------:R-:W-:Y:S02]  /*f250*/  ISETP.NE.AND.EX P0, PT, R21, RZ, PT, P0 ;  /* 0x000000ff1500720c */ /* 0x000fe40003f05300 */
[----:B------:R-:W0:Y:S02]  /*f260*/  LDC R17, c[0x0][0x600] ;  /* 0x00018000ff117b82 */ /* 0x000e240000000800 */
[----:B-1----:R-:W-:-:S02]  /*f270*/  SHF.R.U64 R10, R4, R8, R5 ;  /* 0x00000008040a7219 */ /* 0x002fc40000001205 */
[----:B------:R-:W-:-:S04]  /*f280*/  SHF.R.U32.HI R5, RZ, R8, R5 ;  /* 0x00000008ff057219 */ /* 0x000fc80000011605 */
[----:B------:R-:W1:Y:S01]  /*f290*/  LDC R22, c[0x0][0x648] ;  /* 0x00019200ff167b82 */ /* 0x000e620000000800 */
[-CC-:B--2---:R-:W-:Y:S02]  /*f2a0*/  SHF.R.U64 R15, R10, R18.reuse, R5.reuse ;  /* 0x000000120a0f7219 */ /* 0x184fe40000001205 */
[----:B------:R-:W-:Y:S01]  /*f2b0*/  SHF.R.U32.HI R4, RZ, R18, R5 ;  /* 0x00000012ff047219 */ /* 0x000fe20000011605 */
[----:B------:R-:W-:-:S04]  /*f2c0*/  IMAD.MOV.U32 R18, RZ, RZ, 0x1 ;  /* 0x00000001ff127424 */ /* 0x000fc800078e00ff */
[----:B------:R-:W2:Y:S01]  /*f2d0*/  LDC R23, c[0x0][0x638] ;  /* 0x00018e00ff177b82 */ /* 0x000ea20000000800 */
[-CC-:B---3--:R-:W-:Y:S02]  /*f2e0*/  SHF.R.U64 R16, R15, R19.reuse, R4.reuse ;  /* 0x000000130f107219 */ /* 0x188fe40000001204 */
[-C--:B------:R-:W-:Y:S02]  /*f2f0*/  SHF.L.U32 R6, R6, R19.reuse, RZ ;  /* 0x0000001306067219 */ /* 0x080fe400000006ff */
[----:B------:R-:W-:Y:S01]  /*f300*/  SHF.R.U32.HI R5, RZ, R19, R4 ;  /* 0x00000013ff057219 */ /* 0x000fe20000011604 */
[----:B------:R-:W-:Y:S01]  /*f310*/  IMAD.MOV.U32 R4, RZ, RZ, R16 ;  /* 0x000000ffff047224 */ /* 0x000fe200078e0010 */
[----:B------:R-:W-:Y:S01]  /*f320*/  LOP3.LUT R24, RZ, R6, RZ, 0x33, !PT ;  /* 0x00000006ff187212 */ /* 0x000fe200078e33ff */
[----:B------:R-:W3:Y:S01]  /*f330*/  LDC R25, c[0x0][0x610] ;  /* 0x00018400ff197b82 */ /* 0x000ee20000000800 */
[----:B------:R-:W-:Y:S05]  /*f340*/  @!P0 BRA `(.L_x_303) ;  /* 0x0000000000288947 */ /* 0x000fea0003800000 */
        /* <DEDUP_REMOVED lines=10> */
.L_x_303:
[----:B-1----:R-:W-:Y:S01]  /*f3f0*/  SHF.R.U64 R4, R4, R22, R5 ;  /* 0x0000001604047219 */ /* 0x002fe20000001205 */
[----:B0-----:R-:W-:Y:S01]  /*f400*/  VIADD R7, R17, 0xffffffff ;  /* 0xffffffff11077836 */ /* 0x001fe20000000000 */
[----:B------:R-:W-:Y:S01]  /*f410*/  SHF.L.U32 R18, R18, R19, RZ ;  /* 0x0000001312127219 */ /* 0x000fe200000006ff */
[----:B------:R-:W-:Y:S01]  /*f420*/  @P4 IMAD R0, R11, R12, R2 ;  /* 0x0000000c0b004224 */ /* 0x000fe200078e0202 */
[----:B------:R-:W-:Y:S01]  /*f430*/  LOP3.LUT R3, R15, R24, RZ, 0xc0, !PT ;  /* 0x000000180f037212 */ /* 0x000fe200078ec0ff */
[----:B------:R-:W-:Y:S01]  /*f440*/  IMAD.MOV R5, RZ, RZ, -R4 ;  /* 0x000000ffff057224 */ /* 0x000fe200078e0a04 */
[----:B------:R-:W-:Y:S01]  /*f450*/  LOP3.LUT R7, R10, R7, RZ, 0xc0, !PT ;  /* 0x000000070a077212 */ /* 0x000fe200078ec0ff */
[----:B------:R-:W-:Y:S02]  /*f460*/  IMAD.MOV.U32 R6, RZ, RZ, R14 ;  /* 0x000000ffff067224 */ /* 0x000fe400078e000e */
[----:B------:R-:W-:Y:S02]  /*f470*/  IMAD R3, R18, R4, R3 ;  /* 0x0000000412037224 */ /* 0x000fe400078e0203 */
[----:B--2---:R-:W-:-:S02]  /*f480*/  IMAD R2, R5, R23, R16 ;  /* 0x0000001705027224 */ /* 0x004fc400078e0210 */
[----:B---3--:R-:W-:Y:S02]  /*f490*/  IMAD R0, R3, R25, R0 ;  /* 0x0000001903007224 */ /* 0x008fe400078e0200 */
[----:B------:R-:W-:Y:S02]  /*f4a0*/  IMAD R5, R2, R17, R7 ;  /* 0x0000001102057224 */ /* 0x000fe400078e0207 */
[----:B------:R-:W-:-:S03]  /*f4b0*/  IMAD.MOV.U32 R4, RZ, RZ, 0x1 ;  /* 0x00000001ff047424 */ /* 0x000fc600078e00ff */
[----:B------:R-:W-:Y:S02]  /*f4c0*/  SEL R7, R5, R0, !P4 ;  /* 0x0000000005077207 */ /* 0x000fe40006000000 */
[----:B------:R-:W-:-:S07]  /*f4d0*/  SEL R5, R0, R5, !P4 ;  /* 0x0000000500057207 */ /* 0x000fce0006000000 */
.L_x_301:
[----:B------:R-:W-:-:S08]  /*f4e0*/  NOP ;  /* 0x0000000000007918 */ /* 0x000fd00000000000 */
[----:B------:R-:W0:-:S00]  /*f4f0*/  USETMAXREG.DEALLOC.CTAPOOL 0x28 ;  /* 0x00000028000079c8 */ /* 0x000e0000080e0500 */
[----:B------:R-:W-:-:S13]  /*f500*/  ISETP.NE.AND P0, PT, RZ, UR8, PT ;  /* 0x00000008ff007c0c */ /* 0x000fda000bf05270 */
[----:B------:R-:W-:Y:S05]  /*f510*/  @P0 EXIT ;  /* 0x000000000000094d */ /* 0x000fea0003800000 */
[----:B0-----:R-:W-:Y:S01]  /*f520*/  LOP3.LUT P0, RZ, R4, 0xff, RZ, 0xc0, !PT ;  /* 0x000000ff04ff7812 */ /* 0x001fe2000780c0ff */
[----:B------:R-:W-:Y:S02]  /*f530*/  IMAD.MOV.U32 R0, RZ, RZ, 0x1 ;  /* 0x00000001ff007424 */ /* 0x000fe400078e00ff */
[----:B------:R-:W-:-:S10]  /*f540*/  IMAD.MOV.U32 R8, RZ, RZ, RZ ;  /* 0x000000ffff087224 */ /* 0x000fd400078e00ff */
[----:B------:R-:W-:Y:S05]  /*f550*/  @!P0 BRA `(.L_x_304) ;  /* 0x0000000c009c8947 */ /* 0x000fea0003800000 */
[----:B------:R-:W0:Y:S01]  /*f560*/  S2UR UR8, SR_CgaCtaId ;  /* 0x00000000000879c3 */ /* 0x000e220000008800 */
[----:B------:R-:W-:Y:S01]  /*f570*/  ULDC UR4, c[0x0][0x28c] ;  /* 0x0000a30000047ab9 */ /* 0x000fe20000000800 */
[----:B------:R-:W-:Y:S01]  /*f580*/  ULDC UR5, c[0x0][0x600] ;  /* 0x0001800000057ab9 */ /* 0x000fe20000000800 */
[----:B------:R-:W-:Y:S01]  /*f590*/  UIADD3 UR14, UR4, 0x3f, URZ ;  /* 0x0000003f040e7890 */ /* 0x000fe2000fffe03f */
[----:B------:R-:W-:Y:S01]  /*f5a0*/  BSSY B0, `(.L_x_304) ;  /* 0x00000e2000007945 */ /* 0x000fe20003800000 */
[----:B------:R-:W-:Y:S01]  /*f5b0*/  ULDC UR11, c[0x0][0x658] ;  /* 0x00019600000b7ab9 */ /* 0x000fe20000000800 */
[----:B------:R-:W-:Y:S01]  /*f5c0*/  UMOV UR12, 0xffffffff ;  /* 0xffffffff000c7882 */ /* 0x000fe20000000000 */
[----:B------:R-:W-:Y:S01]  /*f5d0*/  UMOV UR16, 0x1 ;  /* 0x0000000100107882 */ /* 0x000fe20000000000 */
[----:B------:R-:W-:Y:S01]  /*f5e0*/  USHF.R.S32.HI UR15, URZ, 0x1f, UR14 ;  /* 0x0000001f3f0f7899 */ /* 0x000fe2000801140e */
[----:B------:R-:W-:Y:S01]  /*f5f0*/  IMAD.MOV.U32 R9, RZ, RZ, 0x1 ;  /* 0x00000001ff097424 */ /* 0x000fe200078e00ff */
[----:B------:R-:W-:Y:S01]  /*f600*/  ULDC UR9, c[0x0][0xc] ;  /* 0x0000030000097ab9 */ /* 0x000fe20000000800 */
[----:B------:R-:W-:Y:S01]  /*f610*/  UIADD3 UR4, UR5, -0x1, URZ ;  /* 0xffffffff05047890 */ /* 0x000fe2000fffe03f */
[----:B------:R-:W-:Y:S01]  /*f620*/  IMAD.MOV.U32 R0, RZ, RZ, 0x1 ;  /* 0x00000001ff007424 */ /* 0x000fe200078e00ff */
[----:B------:R-:W-:Y:S01]  /*f630*/  USHF.L.U32 UR18, UR12, UR11, URZ ;  /* 0x0000000b0c127299 */ /* 0x000fe2000800063f */
[----:B------:R-:W-:Y:S01]  /*f640*/  IMAD.MOV.U32 R8, RZ, RZ, RZ ;  /* 0x000000ffff087224 */ /* 0x000fe200078e00ff */
[----:B------:R-:W-:Y:S01]  /*f650*/  USHF.L.U32 UR5, UR16, UR11, URZ ;  /* 0x0000000b10057299 */ /* 0x000fe2000800063f */
[----:B------:R-:W-:Y:S01]  /*f660*/  ULDC UR12, c[0x0][0x10] ;  /* 0x00000400000c7ab9 */ /* 0x000fe20000000800 */
[----:B------:R-:W-:Y:S01]  /*f670*/  ULEA.HI UR15, UR15, UR14, URZ, 0x6 ;  /* 0x0000000e0f0f7291 */ /* 0x000fe2000f8f303f */
[----:B------:R-:W-:Y:S01]  /*f680*/  UMOV UR22, 0x5 ;  /* 0x0000000500167882 */ /* 0x000fe20000000000 */
[----:B------:R-:W-:-:S02]  /*f690*/  ULOP3.LUT UR29, UR13, 0x2, URZ, 0xfc, !UPT ;  /* 0x000000020d1d7892 */ /* 0x000fc4000f8efc3f */
[----:B------:R-:W-:Y:S02]  /*f6a0*/  USHF.R.S32.HI UR19, URZ, 0x6, UR15 ;  /* 0x000000063f137899 */ /* 0x000fe4000801140f */
[----:B0-----:R-:W-:Y:S02]  /*f6b0*/  ULOP3.LUT UR10, UR8, 0x1, URZ, 0xc0, !UPT ;  /* 0x00000001080a7892 */ /* 0x001fe4000f8ec03f */
[----:B------:R-:W-:Y:S02]  /*f6c0*/  USHF.R.U32.HI UR30, URZ, 0x1, UR8 ;  /* 0x000000013f1e7899 */ /* 0x000fe40008011608 */
[----:B------:R-:W-:Y:S02]  /*f6d0*/  USHF.L.U32 UR6, UR8, 0x6, URZ ;  /* 0x0000000608067899 */ /* 0x000fe4000800063f */
[----:B------:R-:W-:Y:S02]  /*f6e0*/  USHF.L.U32 UR7, UR8, 0xc, URZ ;  /* 0x0000000c08077899 */ /* 0x000fe4000800063f */
[----:B------:R-:W-:-:S02]  /*f6f0*/  ULOP3.LUT UR8, UR8, 0xfffffffe, URZ, 0xc0, !UPT ;  /* 0xfffffffe08087892 */ /* 0x000fc4000f8ec03f */
[----:B------:R-:W-:Y:S02]  /*f700*/  UISETP.GT.U32.AND UP0, UPT, UR10, 0xffff, UPT ;  /* 0x0000ffff0a00788c */ /* 0x000fe4000bf04070 */
[----:B------:R-:W-:Y:S02]  /*f710*/  USHF.L.U32 UR20, UR16, UR8, URZ ;  /* 0x0000000810147299 */ /* 0x000fe4000800063f */
[----:B------:R-:W-:Y:S02]  /*f720*/  ULOP3.LUT UR11, UR8, 0x1, URZ, 0xfc, !UPT ;  /* 0x00000001080b7892 */ /* 0x000fe4000f8efc3f */
[----:B------:R-:W-:Y:S02]  /*f730*/  UIMAD.WIDE.U32 UR8, UR9, UR12, URZ ;  /* 0x0000000c090872a5 */ /* 0x000fe4000f8e003f */
[----:B------:R-:W-:Y:S01]  /*f740*/  USEL UR10, UR10, 0xffff, !UP0 ;  /* 0x0000ffff0a0a7887 */ /* 0x000fe2000c000000 */
[----:B------:R-:W-:Y:S01]  /*f750*/  ULDC UR12, c[0x0][0x14] ;  /* 0x00000500000c7ab9 */ /* 0x000fe20000000800 */
[----:B------:R-:W-:-:S02]  /*f760*/  USHF.L.U32 UR11, UR16, UR11, URZ ;  /* 0x0000000b100b7299 */ /* 0x000fc4000800063f */
[----:B------:R-:W-:Y:S02]  /*f770*/  UIMAD.WIDE.U32 UR24, UR8, UR12, URZ ;  /* 0x0000000c081872a5 */ /* 0x000fe4000f8e003f */
[----:B------:R-:W-:Y:S02]  /*f780*/  UIMAD UR21, UR9, UR12, URZ ;  /* 0x0000000c091572a4 */ /* 0x000fe4000f8e023f */
[----:B------:R-:W-:Y:S02]  /*f790*/  ULOP3.LUT UR10, UR10, 0xffff, URZ, 0xc0, !UPT ;  /* 0x0000ffff0a0a7892 */ /* 0x000fe4000f8ec03f */
[----:B------:R-:W-:Y:S02]  /*f7a0*/  ULOP3.LUT UR6, UR6, 0x40, URZ, 0xc0, !UPT ;  /* 0x0000004006067892 */ /* 0x000fe4000f8ec03f */
[----:B------:R-:W-:Y:S02]  /*f7b0*/  ULOP3.LUT UR7, UR7, 0x1000, URZ, 0xc0, !UPT ;  /* 0x0000100007077892 */ /* 0x000fe4000f8ec03f */
[----:B------:R-:W-:-:S02]  /*f7c0*/  ULOP3.LUT UR18, URZ, UR18, URZ, 0x33, !UPT ;  /* 0x000000123f127292 */ /* 0x000fc4000f8e333f */
[----:B------:R-:W-:Y:S02]  /*f7d0*/  ULOP3.LUT UR20, UR20, UR11, URZ, 0xfc, !UPT ;  /* 0x0000000b14147292 */ /* 0x000fe4000f8efc3f */
[----:B------:R-:W-:Y:S02]  /*f7e0*/  UIADD3 UR21, UR25, UR21, URZ ;  /* 0x0000001519157290 */ /* 0x000fe4000fffe03f */
[----:B------:R-:W-:Y:S02]  /*f7f0*/  USHF.L.U32 UR22, UR22, UR10, URZ ;  /* 0x0000000a16167299 */ /* 0x000fe4000800063f */
[----:B------:R-:W-:Y:S01]  /*f800*/  UIADD3 UR31, UR19, 0x1, URZ ;  /* 0x00000001131f7890 */ /* 0x000fe2000fffe03f */
[----:B------:R-:W-:-:S11]  /*f810*/  ULDC.64 UR32, c[0x0][0x198] ;  /* 0x0000660000207ab9 */ /* 0x000fd60000000a00 */
.L_x_315:
[----:B------:R-:W-:-:S03]  /*f820*/  UMOV UR8, 0xffffffff ;  /* 0xffffffff00087882 */ /* 0x000fc60000000000 */
[----:B------:R-:W-:Y:S05]  /*f830*/  BRA.DIV UR8, `(.L_x_305) ;  /* 0x0000001208947947 */ /* 0x000fea000b800000 */
[----:B------:R-:W-:-:S13]  /*f840*/  ELECT P0, URZ, PT ;  /* 0x00000000003f782f */ /* 0x000fda0003800000 */
.L_x_331:
[----:B------:R-:W0:Y:S01]  /*f850*/  LDC R2, c[0x0][0x28c] ;  /* 0x0000a300ff027b82 */ /* 0x000e220000000800 */
[----:B------:R-:W-:Y:S01]  /*f860*/  BSSY B1, `(.L_x_306) ;  /* 0x000003d000017945 */ /* 0x000fe20003800000 */
[----:B0-----:R-:W-:-:S13]  /*f870*/  ISETP.LT.OR P0, PT, R2, 0x1, !P0 ;  /* 0x000000010200780c */ /* 0x001fda0004701670 */
[----:B------:R-:W-:Y:S05]  /*f880*/  @P0 BRA `(.L_x_307) ;  /* 0x0000000000e80947 */ /* 0x000fea0003800000 */
[----:B------:R-:W-:Y:S01]  /*f890*/  LEA R5, R5, UR30, 0x1 ;  /* 0x0000001e05057c11 */ /* 0x000fe2000f8e08ff */
[----:B------:R-:W-:Y:S01]  /*f8a0*/  IMAD.MOV.U32 R13, RZ, RZ, RZ ;  /* 0x000000ffff0d7224 */ /* 0x000fe200078e00ff */
[----:B------:R-:W-:Y:S01]  /*f8b0*/  LEA R7, R7, UR6, 0x7 ;  /* 0x0000000607077c11 */ /* 0x000fe2000f8e38ff */
[----:B------:R-:W-:Y:S02]  /*f8c0*/  IMAD.U32 R14, RZ, RZ, UR31 ;  /* 0x0000001fff0e7e24 */ /* 0x000fe4000f8e00ff */
[----:B------:R-:W-:Y:S02]  /*f8d0*/  IMAD.MOV.U32 R2, RZ, RZ, R0 ;  /* 0x000000ffff027224 */ /* 0x000fe400078e0000 */
[----:B------:R-:W-:Y:S02]  /*f8e0*/  IMAD.MOV.U32 R3, RZ, RZ, R8 ;  /* 0x000000ffff037224 */ /* 0x000fe400078e0008 */
[----:B------:R-:W-:-:S07]  /*f8f0*/  IMAD.SHL.U32 R10, R5, 0x80, RZ ;  /* 0x00000080050a7824 */ /* 0x000fce00078e00ff */
.L_x_310:
[----:B------:R-:W0:Y:S01]  /*f900*/  S2R R5, SR_CgaCtaId ;  /* 0x0000000000057919 */ /* 0x000e220000008800 */
[----:B------:R-:W-:Y:S01]  /*f910*/  MOV R4, 0x400 ;  /* 0x0000040000047802 */ /* 0x000fe20000000f00 */
[----:B------:R-:W1:Y:S03]  /*f920*/  S2R R15, SR_TID.X ;  /* 0x00000000000f7919 */ /* 0x000e660000002100 */
[----:B0-----:R-:W-:Y:S02]  /*f930*/  LEA R12, R5, R4, 0x18 ;  /* 0x00000004050c7211 */ /* 0x001fe400078ec0ff */
[----:B------:R-:W-:Y:S02]  /*f940*/  SHF.L.U32 R4, R2, 0x1f, RZ ;  /* 0x0000001f02047819 */ /* 0x000fe400000006ff */
[----:B-1----:R-:W-:Y:S01]  /*f950*/  LOP3.LUT P1, RZ, R15, 0x7f, RZ, 0xc0, !PT ;  /* 0x0000007f0fff7812 */ /* 0x002fe2000782c0ff */
[----:B------:R-:W-:-:S04]  /*f960*/  IMAD R11, R3, 0x8, R12 ;  /* 0x00000008030b7824 */ /* 0x000fc800078e020c */
[----:B------:R-:W0:Y:S08]  /*f970*/  SYNCS.PHASECHK.TRANS64.TRYWAIT P0, [R11+URZ+0x48], R4 ;  /* 0x000048040b0075a7 */ /* 0x000e30000800017f */
[----:B------:R-:W1:Y:S01]  /*f980*/  @!P1 LDC R5, c[0x0][0x500] ;  /* 0x00014000ff059b82 */ /* 0x000e620000000800 */
[----:B0-----:R-:W-:Y:S05]  /*f990*/  @!P0 BRA `(.L_x_308) ;  /* 0x00000010005c8947 */ /* 0x001fea0003800000 */
.L_x_332:
[----:B------:R-:W-:Y:S01]  /*f9a0*/  UPRMT UR8, UR29, 0x9910, URZ ;  /* 0x000099101d087896 */ /* 0x000fe2000800003f */
[----:B-1----:R1:W-:Y:S03]  /*f9b0*/  @!P1 SYNCS.ARRIVE.TRANS64 RZ, [R11+URZ], R5 ;  /* 0x000000050bff99a7 */ /* 0x0023e6000800003f */
[----:B------:R-:W-:-:S06]  /*f9c0*/  UISETP.NE.AND UP0, UPT, UR8, 0x2, UPT ;  /* 0x000000020800788c */ /* 0x000fcc000bf05270 */
[----:B------:R-:W-:-:S13]  /*f9d0*/  PLOP3.LUT P0, PT, PT, PT, UP0, 0x80, 0x0 ;  /* 0x000000000000781c */ /* 0x000fda0003f0f008 */
[----:B-1----:R-:W-:Y:S05]  /*f9e0*/  @P0 BRA `(.L_x_309) ;  /* 0x0000000000040947 */ /* 0x002fea0003800000 */
[----:B------:R-:W-:Y:S01]  /*f9f0*/  BPT.TRAP 0x1 ;  /* 0x000000040000795c */ /* 0x000fe20000300000 */
.L_x_309:
[C---:B0-----:R-:W-:Y:S01]  /*fa00*/  LEA R4, R3.reuse, UR30, 0x1 ;  /* 0x0000001e03047c11 */ /* 0x041fe2000f8e08ff */
[----:B------:R-:W-:Y:S01]  /*fa10*/  VIADD R14, R14, 0xffffffff ;  /* 0xffffffff0e0e7836 */ /* 0x000fe20000000000 */
[----:B------:R-:W-:Y:S01]  /*fa20*/  R2UR UR11, R3 ;  /* 0x00000000030b72ca */ /* 0x000fe200000e0000 */
[----:B------:R-:W-:Y:S01]  /*fa30*/  UIADD3 UR14, UP0, UR32, 0xf0, URZ ;  /* 0x000000f0200e7890 */ /* 0x000fe2000ff1e03f */
[----:B------:R-:W-:Y:S01]  /*fa40*/  R2UR UR26, R12 ;  /* 0x000000000c1a72ca */ /* 0x000fe200000e0000 */
[----:B------:R-:W-:Y:S01]  /*fa50*/  IMAD.U32 R4, R4, 0x2000, R12 ;  /* 0x0000200004047824 */ /* 0x000fe200078e000c */
[----:B------:R-:W-:Y:S01]  /*fa60*/  R2UR UR27, R10 ;  /* 0x000000000a1b72ca */ /* 0x000fe200000e0000 */
[----:B------:R-:W-:Y:S01]  /*fa70*/  UIADD3 UR34, UP1, UR32, 0x1f0, URZ ;  /* 0x000001f020227890 */ /* 0x000fe2000ff3e03f */
[----:B------:R-:W-:Y:S01]  /*fa80*/  R2UR UR9, R11 ;  /* 0x000000000b0972ca */ /* 0x000fe200000e0000 */
[----:B------:R-:W-:Y:S01]  /*fa90*/  UIADD3.X UR15, URZ, UR33, URZ, UP0, !UPT ;  /* 0x000000213f0f7290 */ /* 0x000fe200087fe43f */
[----:B------:R-:W-:Y:S01]  /*faa0*/  R2UR UR8, R4 ;  /* 0x00000000040872ca */ /* 0x000fe200000e0000 */
[----:B------:R-:W-:Y:S01]  /*fab0*/  UPRMT UR23, URZ, 0x5410, UR22 ;  /* 0x000054103f177896 */ /* 0x000fe20008000016 */
[----:B------:R-:W-:Y:S01]  /*fac0*/  R2UR UR10, R13 ;  /* 0x000000000d0a72ca */ /* 0x000fe200000e0000 */
[----:B------:R-:W-:Y:S01]  /*fad0*/  VIADD R3, R3, 0x1 ;  /* 0x0000000103037836 */ /* 0x000fe20000000000 */
[----:B------:R-:W-:Y:S01]  /*fae0*/  R2UR UR12, R6 ;  /* 0x00000000060c72ca */ /* 0x000fe200000e0000 */
[----:B------:R-:W-:Y:S01]  /*faf0*/  ULEA UR11, UR11, UR7, 0xd ;  /* 0x000000070b0b7291 */ /* 0x000fe2000f8e683f */
[----:B------:R-:W-:Y:S01]  /*fb00*/  R2UR UR28, R7 ;  /* 0x00000000071c72ca */ /* 0x000fe200000e0000 */
[----:B------:R-:W-:Y:S01]  /*fb10*/  UPRMT UR36, URZ, 0x5410, UR20 ;  /* 0x000054103f247896 */ /* 0x000fe20008000014 */
[----:B------:R-:W-:Y:S01]  /*fb20*/  ISETP.GT.AND P1, PT, R14, 0x1, PT ;  /* 0x000000010e00780c */ /* 0x000fe20003f24270 */
[----:B------:R-:W-:Y:S01]  /*fb30*/  UIADD3 UR26, UR26, 0x24180, UR11 ;  /* 0x000241801a1a7890 */ /* 0x000fe2000fffe00b */
[----:B------:R-:W-:Y:S01]  /*fb40*/  ISETP.NE.AND P0, PT, R3, 0x9, PT ;  /* 0x000000090300780c */ /* 0x000fe20003f05270 */
[----:B------:R-:W-:Y:S01]  /*fb50*/  UIADD3.X UR35, URZ, UR33, URZ, UP1, !UPT ;  /* 0x000000213f237290 */ /* 0x000fe20008ffe43f */
[----:B------:R-:W-:Y:S01]  /*fb60*/  VIADD R13, R13, 0x40 ;  /* 0x000000400d0d7836 */ /* 0x000fe20000000000 */
[----:B------:R-:W-:Y:S01]  /*fb70*/  UIADD3 UR8, UR8, 0x180, URZ ;  /* 0x0000018008087890 */ /* 0x000fe2000fffe03f */
[----:B------:R-:W-:Y:S01]  /*fb80*/  SEL R5, RZ, 0x1, P0 ;  /* 0x00000001ff057807 */ /* 0x000fe20000000000 */
[----:B------:R-:W-:Y:S01]  /*fb90*/  UMOV UR16, 0x0 ;  /* 0x0000000000107882 */ /* 0x000fe20000000000 */
[----:B------:R-:W-:Y:S01]  /*fba0*/  UMOV UR17, 0x10000000 ;  /* 0x1000000000117882 */ /* 0x000fe20000000000 */
[----:B------:R-:W-:Y:S01]  /*fbb0*/  UMOV UR11, UR27 ;  /* 0x0000001b000b7c82 */ /* 0x000fe20008000000 */
[----:B------:R-:W-:-:S02]  /*fbc0*/  LOP3.LUT R2, R2, R5, RZ, 0x3c, !PT ;  /* 0x0000000502027212 */ /* 0x000fc400078e3cff */
[----:B------:R-:W-:Y:S02]  /*fbd0*/  SEL R3, R3, RZ, P0 ;  /* 0x000000ff03037207 */ /* 0x000fe40000000000 */
[----:B------:R0:W-:Y:S02]  /*fbe0*/  UTMALDG.3D.MULTICAST [UR8], [UR14], UR23, desc[UR16] ;  /* 0x000010080e0073b4 */ /* 0x0001e40008011817 */
[----:B0-----:R-:W-:Y:S01]  /*fbf0*/  UMOV UR8, UR26 ;  /* 0x0000001a00087c82 */ /* 0x001fe20008000000 */
[----:B------:R-:W-:Y:S02]  /*fc00*/  UMOV UR11, UR28 ;  /* 0x0000001c000b7c82 */ /* 0x000fe40008000000 */
[----:B------:R0:W-:Y:S02]  /*fc10*/  UTMALDG.3D.MULTICAST [UR8], [UR34], UR36, desc[UR16] ;  /* 0x00001008220073b4 */ /* 0x0001e40008011824 */
[----:B0-----:R-:W-:Y:S05]  /*fc20*/  @P1 BRA `(.L_x_310) ;  /* 0xfffffffc00341947 */ /* 0x001fea000383ffff */
.L_x_307:
[----:B------:R-:W-:Y:S05]  /*fc30*/  BSYNC B1 ;  /* 0x0000000000017941 */ /* 0x000fea0003800000 */
.L_x_306:
[----:B------:R-:W2:Y:S01]  /*fc40*/  LDL.LU R15, [R1+0x80] ;  /* 0x00008000010f7983 */ /* 0x000ea20000300800 */
[----:B------:R-:W-:Y:S01]  /*fc50*/  LOP3.LUT P1, RZ, R9, 0xff, RZ, 0xc0, !PT ;  /* 0x000000ff09ff7812 */ /* 0x000fe2000782c0ff */
[----:B------:R-:W-:Y:S01]  /*fc60*/  VIADD R8, R8, UR19 ;  /* 0x0000001308087c36 */ /* 0x000fe20008000000 */
[----:B------:R-:W-:Y:S01]  /*fc70*/  ULDC.64 UR8, c[0x0][0x650] ;  /* 0x0001940000087ab9 */ /* 0x000fe20000000a00 */
[----:B------:R-:W3:Y:S01]  /*fc80*/  LDL.LU R12, [R1+0x84] ;  /* 0x00008400010c7983 */ /* 0x000ee20000300800 */
[----:B------:R-:W-:Y:S01]  /*fc90*/  IMAD.U32 R5, RZ, RZ, UR19 ;  /* 0x00000013ff057e24 */ /* 0x000fe2000f8e00ff */
[----:B------:R-:W-:Y:S01]  /*fca0*/  UISETP.GE.U32.AND UP0, UPT, UR19, 0x9, UPT ;  /* 0x000000091300788c */ /* 0x000fe2000bf06070 */
[----:B------:R-:W-:Y:S01]  /*fcb0*/  ISETP.GT.U32.AND P0, PT, R8, 0x8, PT ;  /* 0x000000080800780c */ /* 0x000fe20003f04070 */
[----:B------:R-:W-:Y:S01]  /*fcc0*/  BSSY B1, `(.L_x_311) ;  /* 0x000006d000017945 */ /* 0x000fe20003800000 */
[----:B------:R-:W-:Y:S01]  /*fcd0*/  IMAD.MOV.U32 R7, RZ, RZ, -0x1 ;  /* 0xffffffffff077424 */ /* 0x000fe200078e00ff */
[----:B------:R-:W-:Y:S01]  /*fce0*/  PRMT R9, RZ, 0x7610, R9 ;  /* 0x00007610ff097816 */ /* 0x000fe20000000009 */
[----:B------:R-:W-:Y:S01]  /*fcf0*/  IMAD.MOV.U32 R6, RZ, RZ, -0x1 ;  /* 0xffffffffff067424 */ /* 0x000fe200078e00ff */
[----:B------:R-:W-:-:S02]  /*fd00*/  ISETP.LT.U32.AND P0, PT, R5, 0x9, P0 ;  /* 0x000000090500780c */ /* 0x000fc40000701070 */
[----:B------:R-:W0:Y:S01]  /*fd10*/  @P1 S2R R3, SR_CgaCtaId ;  /* 0x0000000000031919 */ /* 0x000e220000008800 */
[----:B------:R-:W-:Y:S02]  /*fd20*/  @P1 MOV R2, 0x400 ;  /* 0x0000040000021802 */ /* 0x000fe40000000f00 */
[----:B------:R-:W-:Y:S02]  /*fd30*/  PLOP3.LUT P2, PT, PT, PT, UP0, 0x80, 0x0 ;  /* 0x000000000000781c */ /* 0x000fe40003f4f008 */
[----:B0-----:R-:W-:Y:S01]  /*fd40*/  @P1 LEA R4, R3, R2, 0x18 ;  /* 0x0000000203041211 */ /* 0x001fe200078ec0ff */
[----:B------:R-:W-:-:S03]  /*fd50*/  IMAD.WIDE.U32 R2, R8, 0x38e38e39, RZ ;  /* 0x38e38e3908027825 */ /* 0x000fc600078e00ff */
[----:B------:R0:W-:Y:S02]  /*fd60*/  @P1 SYNCS.ARRIVE.TRANS64.A1T0 RZ, [R4+URZ+0xa8], RZ ;  /* 0x0000a8ff04ff19a7 */ /* 0x0001e4000810003f */
[----:B------:R-:W-:Y:S02]  /*fd70*/  SHF.R.U32.HI R5, RZ, 0x1, R3 ;  /* 0x00000001ff057819 */ /* 0x000fe40000011603 */
[----:B------:R-:W-:Y:S02]  /*fd80*/  SEL R3, RZ, 0x1, !P0 ;  /* 0x00000001ff037807 */ /* 0x000fe40004000000 */
[----:B------:R-:W-:Y:S01]  /*fd90*/  PRMT R2, RZ, 0x7610, R2 ;  /* 0x00007610ff027816 */ /* 0x000fe20000000002 */
[----:B------:R-:W-:Y:S01]  /*fda0*/  IMAD R8, R5, -0x9, R8 ;  /* 0xfffffff705087824 */ /* 0x000fe200078e0208 */
[----:B------:R-:W-:-:S04]  /*fdb0*/  LOP3.LUT R0, R0, R3, RZ, 0x3c, !PT ;  /* 0x0000000300007212 */ /* 0x000fc800078e3cff */
[----:B------:R-:W-:Y:S01]  /*fdc0*/  @P2 LOP3.LUT R0, R0, 0x1, R5, 0x78, !PT ;  /* 0x0000000100002812 */ /* 0x000fe200078e7805 */
[----:B------:R-:W-:Y:S01]  /*fdd0*/  IMAD.MOV.U32 R5, RZ, RZ, -0x1 ;  /* 0xffffffffff057424 */ /* 0x000fe200078e00ff */
[----:B---3--:R-:W-:-:S04]  /*fde0*/  IADD3 R12, P1, R12, UR24, RZ ;  /* 0x000000180c0c7c10 */ /* 0x008fc8000ff3e0ff */
[----:B--2---:R-:W-:Y:S01]  /*fdf0*/  IADD3.X R15, R15, UR21, RZ, P1, !PT ;  /* 0x000000150f0f7c10 */ /* 0x004fe20008ffe4ff */
[----:B------:R0:W-:Y:S01]  /*fe00*/  STL [R1+0x84], R12 ;  /* 0x0000840c01007387 */ /* 0x0001e20000100800 */
[----:B------:R-:W-:-:S03]  /*fe10*/  ISETP.GE.U32.AND P0, PT, R12, UR8, PT ;  /* 0x000000080c007c0c */ /* 0x000fc6000bf06070 */
[----:B------:R0:W-:Y:S01]  /*fe20*/  STL [R1+0x80], R15 ;  /* 0x0000800f01007387 */ /* 0x0001e20000100800 */
[----:B------:R-:W-:-:S13]  /*fe30*/  ISETP.GE.U32.AND.EX P0, PT, R15, UR9, PT, P0 ;  /* 0x000000090f007c0c */ /* 0x000fda000bf06100 */
[----:B0-----:R-:W-:Y:S05]  /*fe40*/  @P0 BRA `(.L_x_312) ;  /* 0x0000000400500947 */ /* 0x001fea0003800000 */
[----:B------:R-:W-:Y:S01]  /*fe50*/  ULDC.64 UR8, c[0x0][0x628] ;  /* 0x00018a0000087ab9 */ /* 0x000fe20000000a00 */
[----:B------:R-:W0:Y:S01]  /*fe60*/  S2R R11, SR_CTAID.X ;  /* 0x00000000000b7919 */ /* 0x000e220000002500 */
[----:B------:R-:W-:Y:S01]  /*fe70*/  ISETP.NE.U32.AND P0, PT, RZ, UR8, PT ;  /* 0x00000008ff007c0c */ /* 0x000fe2000bf05070 */
[----:B------:R-:W-:Y:S01]  /*fe80*/  ULDC UR11, c[0x0][0x630] ;  /* 0x00018c00000b7ab9 */ /* 0x000fe20000000800 */
[----:B------:R-:W-:Y:S01]  /*fe90*/  IMAD.MOV.U32 R2, RZ, RZ, R12 ;  /* 0x000000ffff027224 */ /* 0x000fe200078e000c */
[----:B------:R-:W1:Y:S01]  /*fea0*/  S2R R10, SR_CTAID.Y ;  /* 0x00000000000a7919 */ /* 0x000e620000002600 */
[----:B------:R-:W-:Y:S01]  /*feb0*/  ISETP.NE.AND.EX P0, PT, RZ, UR9, PT, P0 ;  /* 0x00000009ff007c0c */ /* 0x000fe2000bf05300 */
[----:B------:R-:W-:-:S12]  /*fec0*/  IMAD.MOV.U32 R3, RZ, RZ, R15 ;  /* 0x000000ffff037224 */ /* 0x000fd800078e000f */
[----:B------:R-:W-:Y:S05]  /*fed0*/  @!P0 BRA `(.L_x_313) ;  /* 0x0000000000288947 */ /* 0x000fea0003800000 */
[----:B------:R-:W-:Y:S02]  /*fee0*/  ULDC UR10, c[0x0][0x634] ;  /* 0x00018d00000a7ab9 */ /* 0x000fe40000000800 */
[----:B------:R-:W-:-:S05]  /*fef0*/  IADD3 R7, P0, R12, UR10, RZ ;  /* 0x0000000a0c077c10 */ /* 0x000fca000ff1e0ff */
[----:B------:R-:W-:-:S04]  /*ff00*/  IMAD.X R13, RZ, RZ, R15, P0 ;  /* 0x000000ffff0d7224 */ /* 0x000fc800000e060f */
[----:B------:R-:W-:-:S04]  /*ff10*/  IMAD.WIDE.U32 R4, R13, UR8, RZ ;  /* 0x000000080d047c25 */ /* 0x000fc8000f8e00ff */
[----:B------:R-:W-:-:S04]  /*ff20*/  IMAD.WIDE.U32 R4, P0, R7, UR9, R4 ;  /* 0x0000000907047c25 */ /* 0x000fc8000f800004 */
[----:B------:R-:W-:-:S04]  /*ff30*/  IMAD.WIDE.U32 R6, R7, UR8, RZ ;  /* 0x0000000807067c25 */ /* 0x000fc8000f8e00ff */
[----:B------:R-:W-:Y:S01]  /*ff40*/  IMAD.X R3, RZ, RZ, RZ, P0 ;  /* 0x000000ffff037224 */ /* 0x000fe200000e06ff */
[----:B------:R-:W-:Y:S01]  /*ff50*/  IADD3 RZ, P0, R7, R4, RZ ;  /* 0x0000000407ff7210 */ /* 0x000fe20007f1e0ff */
[----:B------:R-:W-:-:S04]  /*ff60*/  IMAD.MOV.U32 R2, RZ, RZ, R5 ;  /* 0x000000ffff027224 */ /* 0x000fc800078e0005 */
[----:B------:R-:W-:-:S08]  /*ff70*/  IMAD.WIDE.U32.X R2, R13, UR9, R2, P0 ;  /* 0x000000090d027c25 */ /* 0x000fd000080e0402 */
.L_x_313:
[--C-:B------:R-:W-:Y:S01]  /*ff80*/  SHF.R.U64 R6, R2, UR11, R3.reuse ;  /* 0x0000000b02067c19 */ /* 0x100fe20008001203 */
[----:B------:R-:W-:Y:S01]  /*ff90*/  ULDC.64 UR8, c[0x0][0x620] ;  /* 0x0001880000087ab9 */ /* 0x000fe20000000a00 */
[----:B------:R-:W-:Y:S01]  /*ffa0*/  SHF.R.U32.HI R2, RZ, UR11, R3 ;  /* 0x0000000bff027c19 */ /* 0x000fe20008011603 */
[----:B------:R-:W-:Y:S01]  /*ffb0*/  IMAD.MOV.U32 R3, RZ, RZ, R15 ;  /* 0x000000ffff037224 */ /* 0x000fe200078e000f */
[----:B------:R-:W-:Y:S01]  /*ffc0*/  IADD3 R5, P0, RZ, -R6, RZ ;  /* 0x80000006ff057210 */ /* 0x000fe20007f1e0ff */
[----:B------:R-:W2:Y:S01]  /*ffd0*/  LDC R16, c[0x0][0x144] ;  /* 0x00005100ff107b82 */ /* 0x000ea20000000800 */
[----:B0-----:R-:W-:Y:S01]  /*ffe0*/  I2FP.F32.U32 R7, R11 ;  /* 0x0000000b00077245 */ /* 0x001fe20000201000 */
[----:B------:R-:W-:Y:S01]  /*fff0*/  ULDC.64 UR14, c[0x0][0x640] ;  /* 0x00019000000e7ab9 */ /* 0x000fe20000000a00 */
[----:B------:R-:W-:Y:S01]  /*10000*/  ULDC UR10, c[0x0][0x608] ;  /* 0x00018200000a7ab9 */ /* 0x000fe20000000800 */
[----:B------:R-:W-:Y:S01]  /*10010*/  IMAD.X R2, RZ, RZ, ~R2, P0 ;  /* 0x000000ffff027224 */ /* 0x000fe200000e0e02 */
[----:B------:R-:W-:-:S03]  /*10020*/  ISETP.NE.U32.AND P0, PT, RZ, UR14, PT ;  /* 0x0000000eff007c0c */ /* 0x000fc6000bf05070 */
[----:B------:R-:W-:Y:S01]  /*10030*/  IMAD R4, R2, UR8, RZ ;  /* 0x0000000802047c24 */ /* 0x000fe2000f8e02ff */
[----:B------:R-:W0:Y:S01]  /*10040*/  LDC R13, c[0x0][0x148] ;  /* 0x00005200ff0d7b82 */ /* 0x000e220000000800 */
[----:B------:R-:W-:Y:S01]  /*10050*/  IMAD.MOV.U32 R2, RZ, RZ, R12 ;  /* 0x000000ffff027224 */ /* 0x000fe200078e000c */
[----:B------:R-:W-:-:S03]  /*10060*/  ISETP.NE.AND.EX P0, PT, RZ, UR15, PT, P0 ;  /* 0x0000000fff007c0c */ /* 0x000fc6000bf05300 */
[----:B------:R-:W-:Y:S01]  /*10070*/  IMAD.WIDE.U32 R2, R5, UR8, R2 ;  /* 0x0000000805027c25 */ /* 0x000fe2000f8e0002 */
[----:B------:R-:W-:-:S03]  /*10080*/  ULDC UR8, c[0x0][0x150] ;  /* 0x0000540000087ab9 */ /* 0x000fc60000000800 */
[----:B------:R-:W-:Y:S02]  /*10090*/  IMAD R5, R5, UR9, R4 ;  /* 0x0000000905057c24 */ /* 0x000fe4000f8e0204 */
[----:B------:R-:W-:Y:S01]  /*100a0*/  FMUL R4, R7, UR8 ;  /* 0x0000000807047c20 */ /* 0x000fe20008400000 */
[----:B------:R-:W-:Y:S01]  /*100b0*/  ULDC UR8, c[0x0][0x618] ;  /* 0x0001860000087ab9 */ /* 0x000fe20000000800 */
[----:B------:R-:W-:Y:S01]  /*100c0*/  ULDC UR9, c[0x0][0x154] ;  /* 0x0000550000097ab9 */ /* 0x000fe20000000800 */
[----:B------:R-:W-:-:S03]  /*100d0*/  IMAD.IADD R3, R3, 0x1, R5 ;  /* 0x0000000103037824 */ /* 0x000fc600078e0205 */
[----:B------:R-:W3:Y:S02]  /*100e0*/  F2I.U32.TRUNC.NTZ R4, R4 ;  /* 0x0000000400047305 */ /* 0x000ee4000020f000 */
[----:B------:R-:W-:Y:S02]  /*100f0*/  SHF.R.U64 R7, R2, UR8, R3 ;  /* 0x0000000802077c19 */ /* 0x000fe40008001203 */
[----:B-1----:R-:W-:-:S05]  /*10100*/  I2FP.F32.U32 R2, R10 ;  /* 0x0000000a00027245 */ /* 0x002fca0000201000 */
[----:B------:R-:W-:Y:S01]  /*10110*/  FMUL R5, R2, UR9 ;  /* 0x0000000902057c20 */ /* 0x000fe20008400000 */
[----:B------:R-:W-:Y:S01]  /*10120*/  SHF.R.U32.HI R2, RZ, UR8, R3 ;  /* 0x00000008ff027c19 */ /* 0x000fe20008011603 */
[----:B------:R-:W-:Y:S02]  /*10130*/  ULDC UR8, c[0x0][0x658] ;  /* 0x0001960000087ab9 */ /* 0x000fe40000000800 */
[----:B------:R1:W4:Y:S01]  /*10140*/  F2I.U32.TRUNC.NTZ R15, R5 ;  /* 0x00000005000f7305 */ /* 0x000322000020f000 */
[--C-:B------:R-:W-:Y:S02]  /*10150*/  SHF.R.U64 R14, R7, UR10, R2.reuse ;  /* 0x0000000a070e7c19 */ /* 0x100fe40008001202 */
[----:B------:R-:W-:Y:S01]  /*10160*/  SHF.R.U32.HI R3, RZ, UR10, R2 ;  /* 0x0000000aff037c19 */ /* 0x000fe20008011602 */
[----:B---3--:R-:W-:-:S03]  /*10170*/  IMAD.MOV R2, RZ, RZ, -R4 ;  /* 0x000000ffff027224 */ /* 0x008fc600078e0a04 */
[----:B------:R-:W-:Y:S01]  /*10180*/  SHF.R.U64 R12, R14, UR8, R3 ;  /* 0x000000080e0c7c19 */ /* 0x000fe20008001203 */
[----:B--2---:R-:W-:Y:S01]  /*10190*/  IMAD R17, R16, R2, R11 ;  /* 0x0000000210117224 */ /* 0x004fe200078e020b */
[----:B------:R-:W-:-:S03]  /*101a0*/  SHF.R.U32.HI R4, RZ, UR8, R3 ;  /* 0x00000008ff047c19 */ /* 0x000fc60008011603 */
[----:B------:R-:W-:Y:S02]  /*101b0*/  IMAD.MOV.U32 R2, RZ, RZ, R12 ;  /* 0x000000ffff027224 */ /* 0x000fe400078e000c */
[----:B------:R-:W-:Y:S01]  /*101c0*/  IMAD.MOV.U32 R3, RZ, RZ, R4 ;  /* 0x000000ffff037224 */ /* 0x000fe200078e0004 */
[----:B-1--4-:R-:W-:Y:S06]  /*101d0*/  @!P0 BRA `(.L_x_314) ;  /* 0x0000000000288947 */ /* 0x012fec0003800000 */
[----:B------:R-:W-:Y:S02]  /*101e0*/  ULDC UR8, c[0x0][0x64c] ;  /* 0x0001930000087ab9 */ /* 0x000fe40000000800 */
[----:B------:R-:W-:-:S05]  /*101f0*/  IADD3 R3, P0, R12, UR8, RZ ;  /* 0x000000080c037c10 */ /* 0x000fca000ff1e0ff */
[----:B------:R-:W-:-:S04]  /*10200*/  IMAD.X R11, RZ, RZ, R4, P0 ;  /* 0x000000ffff0b7224 */ /* 0x000fc800000e0604 */
[----:B------:R-:W-:-:S04]  /*10210*/  IMAD.WIDE.U32 R4, R11, UR14, RZ ;  /* 0x0000000e0b047c25 */ /* 0x000fc8000f8e00ff */
[----:B------:R-:W-:-:S04]  /*10220*/  IMAD.WIDE.U32 R4, P0, R3, UR15, R4 ;  /* 0x0000000f03047c25 */ /* 0x000fc8000f800004 */
[----:B------:R-:W-:-:S04]  /*10230*/  IMAD.WIDE.U32 R2, R3, UR14, RZ ;  /* 0x0000000e03027c25 */ /* 0x000fc8000f8e00ff */
[----:B------:R-:W-:Y:S01]  /*10240*/  IMAD.MOV.U32 R2, RZ, RZ, R5 ;  /* 0x000000ffff027224 */ /* 0x000fe200078e0005 */
[----:B------:R-:W-:Y:S01]  /*10250*/  IADD3 RZ, P1, R3, R4, RZ ;  /* 0x0000000403ff7210 */ /* 0x000fe20007f3e0ff */
[----:B------:R-:W-:-:S04]  /*10260*/  IMAD.X R3, RZ, RZ, RZ, P0 ;  /* 0x000000ffff037224 */ /* 0x000fc800000e06ff */
[----:B------:R-:W-:-:S08]  /*10270*/  IMAD.WIDE.U32.X R2, R11, UR15, R2, P1 ;  /* 0x0000000f0b027c25 */ /* 0x000fd000088e0402 */
.L_x_314:
[----:B------:R-:W-:Y:S01]  /*10280*/  ULDC UR8, c[0x0][0x648] ;  /* 0x0001920000087ab9 */ /* 0x000fe20000000800 */
[----:B------:R-:W-:Y:S01]  /*10290*/  IMAD.MOV R15, RZ, RZ, -R15 ;  /* 0x000000ffff0f7224 */ /* 0x000fe200078e0a0f */
[----:B------:R-:W-:Y:S01]  /*102a0*/  SHF.R.U64 R3, R2, UR8, R3 ;  /* 0x0000000802037c19 */ /* 0x000fe20008001203 */
[----:B------:R-:W-:Y:S01]  /*102b0*/  ULDC UR8, c[0x0][0x638] ;  /* 0x00018e0000087ab9 */ /* 0x000fe20000000800 */
[----:B------:R-:W-:Y:S01]  /*102c0*/  LOP3.LUT R2, R14, UR18, RZ, 0xc0, !PT ;  /* 0x000000120e027c12 */ /* 0x000fe2000f8ec0ff */
[----:B0-----:R-:W-:Y:S01]  /*102d0*/  @P4 IMAD R17, R13, R15, R10 ;  /* 0x0000000f0d114224 */ /* 0x001fe200078e020a */
[----:B------:R-:W-:Y:S01]  /*102e0*/  LOP3.LUT R7, R7, UR4, RZ, 0xc0, !PT ;  /* 0x0000000407077c12 */ /* 0x000fe2000f8ec0ff */
[----:B------:R-:W-:Y:S01]  /*102f0*/  IMAD.MOV R5, RZ, RZ, -R3 ;  /* 0x000000ffff057224 */ /* 0x000fe200078e0a03 */
[----:B------:R-:W-:Y:S01]  /*10300*/  ULDC UR9, c[0x0][0x610] ;  /* 0x0001840000097ab9 */ /* 0x000fe20000000800 */
[----:B------:R-:W-:Y:S02]  /*10310*/  IMAD R2, R3, UR5, R2 ;  /* 0x0000000503027c24 */ /* 0x000fe4000f8e0202 */
[----:B------:R-:W-:Y:S01]  /*10320*/  IMAD R12, R5, UR8, R12 ;  /* 0x00000008050c7c24 */ /* 0x000fe2000f8e020c */
[----:B------:R-:W-:Y:S01]  /*10330*/  ULDC UR8, c[0x0][0x600] ;  /* 0x0001800000087ab9 */ /* 0x000fe20000000800 */
[----:B------:R-:W-:-:S02]  /*10340*/  IMAD R5, R2, UR9, R17 ;  /* 0x0000000902057c24 */ /* 0x000fc4000f8e0211 */
[----:B------:R-:W-:Y:S02]  /*10350*/  IMAD R12, R12, UR8, R7 ;  /* 0x000000080c0c7c24 */ /* 0x000fe4000f8e0207 */
[----:B------:R-:W-:-:S03]  /*10360*/  IMAD.MOV.U32 R2, RZ, RZ, 0x1 ;  /* 0x00000001ff027424 */ /* 0x000fc600078e00ff */
[----:B------:R-:W-:Y:S02]  /*10370*/  SEL R7, R12, R5, !P4 ;  /* 0x000000050c077207 */ /* 0x000fe40006000000 */
[----:B------:R-:W-:-:S07]  /*10380*/  SEL R5, R5, R12, !P4 ;  /* 0x0000000c05057207 */ /* 0x000fce0006000000 */
.L_x_312:
[----:B------:R-:W-:Y:S05]  /*10390*/  BSYNC B1 ;  /* 0x0000000000017941 */ /* 0x000fea0003800000 */
.L_x_311:
[----:B------:R-:W-:-:S13]  /*103a0*/  LOP3.LUT P0, RZ, R2, 0xff, RZ, 0xc0, !PT ;  /* 0x000000ff02ff7812 */ /* 0x000fda000780c0ff */
[----:B------:R-:W-:Y:S05]  /*103b0*/  @P0 BRA `(.L_x_315) ;  /* 0xfffffff400180947 */ /* 0x000fea000383ffff */
[----:B------:R-:W-:Y:S05]  /*103c0*/  BSYNC B0 ;  /* 0x0000000000007941 */ /* 0x000fea0003800000 */
.L_x_304:
[----:B------:R-:W-:-:S03]  /*103d0*/  UMOV UR8, 0xffffffff ;  /* 0xffffffff00087882 */ /* 0x000fc60000000000 */
[----:B------:R-:W-:Y:S05]  /*103e0*/  BRA.DIV UR8, `(.L_x_316) ;  /* 0x0000000608dc7947 */ /* 0x000fea000b800000 */
[----:B------:R-:W-:-:S13]  /*103f0*/  ELECT P0, URZ, PT ;  /* 0x00000000003f782f */ /* 0x000fda0003800000 */
.L_x_335:
[----:B------:R-:W-:Y:S04]  /*10400*/  BSSY B0, `(.L_x_317) ;  /* 0x0000059000007945 */ /* 0x000fe80003800000 */
[----:B------:R-:W-:Y:S05]  /*10410*/  @!P0 BRA `(.L_x_318) ;  /* 0x00000004005c8947 */ /* 0x000fea0003800000 */
[----:B------:R-:W-:-:S04]  /*10420*/  ULOP3.LUT UR8, UR13, 0x2, URZ, 0xfc, !UPT ;  /* 0x000000020d087892 */ /* 0x000fc8000f8efc3f */
[----:B------:R-:W-:-:S06]  /*10430*/  UISETP.NE.AND UP0, UPT, UR8, 0x3, UPT ;  /* 0x000000030800788c */ /* 0x000fcc000bf05270 */
[----:B------:R-:W-:-:S13]  /*10440*/  PLOP3.LUT P0, PT, PT, PT, UP0, 0x80, 0x0 ;  /* 0x000000000000781c */ /* 0x000fda0003f0f008 */
[----:B------:R-:W-:Y:S05]  /*10450*/  @!P0 BRA `(.L_x_319) ;  /* 0x0000000000048947 */ /* 0x000fea0003800000 */
[----:B------:R-:W-:Y:S01]  /*10460*/  BPT.TRAP 0x1 ;  /* 0x000000040000795c */ /* 0x000fe20000300000 */
.L_x_319:
[----:B------:R-:W0:Y:S01]  /*10470*/  S2R R3, SR_CgaCtaId ;  /* 0x0000000000037919 */ /* 0x000e220000008800 */
[----:B------:R-:W-:-:S04]  /*10480*/  MOV R2, 0x400 ;  /* 0x0000040000027802 */ /* 0x000fc80000000f00 */
[----:B0-----:R-:W-:Y:S02]  /*10490*/  LEA R3, R3, R2, 0x18 ;  /* 0x0000000203037211 */ /* 0x001fe400078ec0ff */
[----:B------:R-:W-:-:S03]  /*104a0*/  SHF.L.U32 R2, R0, 0x1f, RZ ;  /* 0x0000001f00027819 */ /* 0x000fc600000006ff */
[----:B------:R-:W-:-:S04]  /*104b0*/  VIADD R3, R3, 0x48 ;  /* 0x0000004803037836 */ /* 0x000fc80000000000 */
[C---:B------:R-:W-:Y:S02]  /*104c0*/  IMAD R7, R8.reuse, 0x8, R3 ;  /* 0x0000000808077824 */ /* 0x040fe400078e0203 */
[----:B------:R-:W-:Y:S02]  /*104d0*/  VIADD R8, R8, 0x1 ;  /* 0x0000000108087836 */ /* 0x000fe40000000000 */
[----:B------:R-:W0:Y:S03]  /*104e0*/  SYNCS.PHASECHK.TRANS64.TRYWAIT P0, [R7+URZ], R2 ;  /* 0x00000002070075a7 */ /* 0x000e26000800017f */
[----:B------:R-:W-:-:S04]  /*104f0*/  ISETP.NE.AND P1, PT, R8, 0x9, PT ;  /* 0x000000090800780c */ /* 0x000fc80003f25270 */
[----:B------:R-:W-:Y:S02]  /*10500*/  SEL R5, RZ, 0x1, P1 ;  /* 0x00000001ff057807 */ /* 0x000fe40000800000 */
[----:B------:R-:W-:Y:S02]  /*10510*/  SEL R8, R8, RZ, P1 ;  /* 0x000000ff08087207 */ /* 0x000fe40000800000 */
[----:B------:R-:W-:-:S03]  /*10520*/  LOP3.LUT R5, R0, R5, RZ, 0x3c, !PT ;  /* 0x0000000500057212 */ /* 0x000fc600078e3cff */
[----:B------:R-:W-:Y:S01]  /*10530*/  IMAD R9, R8, 0x8, R3 ;  /* 0x0000000808097824 */ /* 0x000fe200078e0203 */
[----:B------:R-:W-:Y:S01]  /*10540*/  SHF.L.U32 R4, R5, 0x1f, RZ ;  /* 0x0000001f05047819 */ /* 0x000fe200000006ff */
[----:B0-----:R-:W-:Y:S06]  /*10550*/  @!P0 BRA `(.L_x_320) ;  /* 0x0000000400a08947 */ /* 0x001fec0003800000 */
.L_x_336:
[----:B------:R-:W1:Y:S01]  /*10560*/  SYNCS.PHASECHK.TRANS64.TRYWAIT P0, [R9+URZ], R4 ;  /* 0x00000004090075a7 */ /* 0x000e62000800017f */
[----:B------:R-:W-:-:S05]  /*10570*/  VIADD R0, R8, 0x1 ;  /* 0x0000000108007836 */ /* 0x000fca0000000000 */
[----:B------:R-:W-:-:S04]  /*10580*/  ISETP.NE.AND P1, PT, R0, 0x9, PT ;  /* 0x000000090000780c */ /* 0x000fc80003f25270 */
[----:B0-----:R-:W-:Y:S02]  /*10590*/  SEL R2, RZ, 0x1, P1 ;  /* 0x00000001ff027807 */ /* 0x001fe40000800000 */
[----:B------:R-:W-:Y:S02]  /*105a0*/  SEL R0, R0, RZ, P1 ;  /* 0x000000ff00007207 */ /* 0x000fe40000800000 */
[----:B------:R-:W-:-:S03]  /*105b0*/  LOP3.LUT R7, R5, R2, RZ, 0x3c, !PT ;  /* 0x0000000205077212 */ /* 0x000fc600078e3cff */
[----:B------:R-:W-:Y:S01]  /*105c0*/  IMAD R6, R0, 0x8, R3 ;  /* 0x0000000800067824 */ /* 0x000fe200078e0203 */
[----:B------:R-:W-:Y:S01]  /*105d0*/  SHF.L.U32 R5, R7, 0x1f, RZ ;  /* 0x0000001f07057819 */ /* 0x000fe200000006ff */
[----:B-1----:R-:W-:Y:S06]  /*105e0*/  @!P0 BRA `(.L_x_321) ;  /* 0x0000000400908947 */ /* 0x002fec0003800000 */
.L_x_337:
[----:B------:R-:W1:Y:S01]  /*105f0*/  SYNCS.PHASECHK.TRANS64.TRYWAIT P0, [R6+URZ], R5 ;  /* 0x00000005060075a7 */ /* 0x000e62000800017f */
[----:B------:R-:W-:-:S05]  /*10600*/  VIADD R0, R0, 0x1 ;  /* 0x0000000100007836 */ /* 0x000fca0000000000 */
[----:B------:R-:W-:-:S04]  /*10610*/  ISETP.NE.AND P1, PT, R0, 0x9, PT ;  /* 0x000000090000780c */ /* 0x000fc80003f25270 */
[----:B------:R-:W-:Y:S02]  /*10620*/  SEL R2, RZ, 0x1, P1 ;  /* 0x00000001ff027807 */ /* 0x000fe40000800000 */
[----:B------:R-:W-:Y:S02]  /*10630*/  SEL R0, R0, RZ, P1 ;  /* 0x000000ff00007207 */ /* 0x000fe40000800000 */
[----:B------:R-:W-:-:S03]  /*10640*/  LOP3.LUT R7, R7, R2, RZ, 0x3c, !PT ;  /* 0x0000000207077212 */ /* 0x000fc600078e3cff */
[----:B0-----:R-:W-:Y:S01]  /*10650*/  IMAD R9, R0, 0x8, R3 ;  /* 0x0000000800097824 */ /* 0x001fe200078e0203 */
[----:B------:R-:W-:Y:S01]  /*10660*/  SHF.L.U32 R4, R7, 0x1f, RZ ;  /* 0x0000001f07047819 */ /* 0x000fe200000006ff */
[----:B-1----:R-:W-:Y:S06]  /*10670*/  @!P0 BRA `(.L_x_322) ;  /* 0x0000000400808947 */ /* 0x002fec0003800000 */
.L_x_338:
        /* <DEDUP_REMOVED lines=9> */
.L_x_339:
        /* <DEDUP_REMOVED lines=9> */
.L_x_340:
        /* <DEDUP_REMOVED lines=9> */
.L_x_341:
        /* <DEDUP_REMOVED lines=9> */
.L_x_342:
[----:B------:R-:W1:Y:S01]  /*108c0*/  SYNCS.PHASECHK.TRANS64.TRYWAIT P0, [R9+URZ], R4 ;  /* 0x00000004090075a7 */ /* 0x000e62000800017f */
[----:B------:R-:W-:-:S05]  /*108d0*/  VIADD R0, R0, 0x1 ;  /* 0x0000000100007836 */ /* 0x000fca0000000000 */
[----:B------:R-:W-:-:S04]  /*108e0*/  ISETP.NE.AND P1, PT, R0, 0x9, PT ;  /* 0x000000090000780c */ /* 0x000fc80003f25270 */
[----:B------:R-:W-:Y:S02]  /*108f0*/  SEL R2, RZ, 0x1, P1 ;  /* 0x00000001ff027807 */ /* 0x000fe40000800000 */
[----:B------:R-:W-:Y:S02]  /*10900*/  SEL R0, R0, RZ, P1 ;  /* 0x000000ff00007207 */ /* 0x000fe40000800000 */
[----:B------:R-:W-:Y:S01]  /*10910*/  LOP3.LUT R2, R7, R2, RZ, 0x3c, !PT ;  /* 0x0000000207027212 */ /* 0x000fe200078e3cff */
[----:B-1----:R-:W-:Y:S06]  /*10920*/  @!P0 BRA `(.L_x_327) ;  /* 0x0000000400388947 */ /* 0x002fec0003800000 */
.L_x_343:
[----:B------:R-:W-:Y:S01]  /*10930*/  IMAD R3, R0, 0x8, R3 ;  /* 0x0000000800037824 */ /* 0x000fe200078e0203 */
[----:B------:R-:W-:-:S07]  /*10940*/  SHF.L.U32 R0, R2, 0x1f, RZ ;  /* 0x0000001f02007819 */ /* 0x000fce00000006ff */
.L_x_328:
[----:B--2---:R2:W3:Y:S02]  /*10950*/  SYNCS.PHASECHK.TRANS64.TRYWAIT P0, [R3+URZ], R0 ;  /* 0x00000000030075a7 */ /* 0x0044e4000800017f */
[----:B---3--:R-:W-:Y:S05]  /*10960*/  @!P0 NANOSLEEP.SYNCS 0x989680 ;  /* 0x009896800000895d */ /* 0x008fea0003900000 */
[----:B------:R-:W3:Y:S02]  /*10970*/  @!P0 SYNCS.PHASECHK.TRANS64 P0, [R3+URZ], R0 ;  /* 0x00000000030085a7 */ /* 0x000ee4000800007f */
[----:B---3--:R-:W-:Y:S05]  /*10980*/  @!P0 BRA `(.L_x_328) ;  /* 0xfffffffc00f08947 */ /* 0x008fea000383ffff */
.L_x_318:
[----:B------:R-:W-:Y:S05]  /*10990*/  BSYNC B0 ;  /* 0x0000000000007941 */ /* 0x000fea0003800000 */
.L_x_317:
[----:B------:R-:W-:Y:S05]  /*109a0*/  EXIT ;  /* 0x000000000000794d */ /* 0x000fea0003800000 */
.L_x_22:
[----:B-1----:R-:W-:-:S04]  /*109b0*/  IMAD.U32 R3, RZ, RZ, UR6 ;  /* 0x00000006ff037e24 */ /* 0x002fc8000f8e00ff */
[----:B------:R1:W2:Y:S03]  /*109c0*/  SYNCS.PHASECHK.TRANS64.TRYWAIT P0, [R3+URZ], R0 ;  /* 0x00000000030075a7 */ /* 0x0002a6000800017f */
[----:B--2---:R-:W-:Y:S05]  /*109d0*/  @!P0 NANOSLEEP.SYNCS 0x989680 ;  /* 0x009896800000895d */ /* 0x004fea0003900000 */
[----:B------:R-:W2:Y:S02]  /*109e0*/  @!P0 SYNCS.PHASECHK.TRANS64 P0, [R3+URZ], R0 ;  /* 0x00000000030085a7 */ /* 0x000ea4000800007f */
[----:B--2---:R-:W-:Y:S05]  /*109f0*/  @!P0 BRA `(.L_x_22) ;  /* 0xfffffffc00ec8947 */ /* 0x004fea000383ffff */
[----:B------:R-:W-:Y:S05]  /*10a00*/  BRA `(.L_x_21) ;  /* 0xffffff14003c7947 */ /* 0x000fea000383ffff */
.L_x_28:
[----:B-----5:R1:W-:Y:S02]  /*10a10*/  STL [R1+0x90], R0 ;  /* 0x0000900001007387 */ /* 0x0203e40000100800 */
[----:B-1----:R-:W-:-:S04]  /*10a20*/  IMAD.U32 R0, RZ, RZ, UR16 ;  /* 0x00000010ff007e24 */ /* 0x002fc8000f8e00ff */
[----:B------:R1:W2:Y:S03]  /*10a30*/  SYNCS.PHASECHK.TRANS64.TRYWAIT P0, [R0+URZ], R229 ;  /* 0x000000e5000075a7 */ /* 0x0002a6000800017f */
[----:B--2---:R-:W-:Y:S05]  /*10a40*/  @!P0 NANOSLEEP.SYNCS 0x989680 ;  /* 0x009896800000895d */ /* 0x004fea0003900000 */
[----:B------:R1:W2:Y:S02]  /*10a50*/  @!P0 SYNCS.PHASECHK.TRANS64 P0, [R0+URZ], R229 ;  /* 0x000000e5000085a7 */ /* 0x0002a4000800007f */
[----:B-1----:R1:W5:Y:S02]  /*10a60*/  LDL.LU R0, [R1+0x90] ;  /* 0x0000900001007983 */ /* 0x0023640000300800 */
[----:B-12---:R-:W-:Y:S05]  /*10a70*/  @!P0 BRA `(.L_x_28) ;  /* 0xfffffffc00e48947 */ /* 0x006fea000383ffff */
[----:B------:R-:W-:Y:S05]  /*10a80*/  BRA `(.L_x_27) ;  /* 0xffffff2400d07947 */ /* 0x000fea000383ffff */
.L_x_305:
[----:B------:R-:W-:Y:S01]  /*10a90*/  BSSY B1, `(.L_x_329) ;  /* 0x0000006000017945 */ /* 0x000fe20003800000 */
[----:B------:R-:W-:-:S07]  /*10aa0*/  IMAD.MOV.U32 R2, RZ, RZ, -0x1 ;  /* 0xffffffffff027424 */ /* 0x000fce00078e00ff */
[----:B------:R-:W-:Y:S05]  /*10ab0*/  WARPSYNC.COLLECTIVE R2, `(.L_x_330) ;  /* 0x00000000020c7348 */ /* 0x000fea0003c00000 */
[----:B------:R-:W-:Y:S02]  /*10ac0*/  ELECT P0, UR62, PT ;  /* 0x00000000003e782f */ /* 0x000fe40003800000 */
[----:B------:R-:W-:Y:S01]  /*10ad0*/  MOV R2, UR62 ;  /* 0x0000003e00027c02 */ /* 0x000fe20008000f00 */
[----:B------:R-:W-:Y:S10]  /*10ae0*/  ENDCOLLECTIVE ;  /* 0x000000000000791b */ /* 0x000ff40003800000 */
.L_x_330:
[----:B------:R-:W-:Y:S05]  /*10af0*/  BSYNC B1 ;  /* 0x0000000000017941 */ /* 0x000fea0003800000 */
.L_x_329:
[----:B------:R-:W-:Y:S05]  /*10b00*/  BRA `(.L_x_331) ;  /* 0xffffffec00507947 */ /* 0x000fea000383ffff */
.L_x_308:
[----:B0-----:R0:W2:Y:S02]  /*10b10*/  SYNCS.PHASECHK.TRANS64.TRYWAIT P0, [R11+URZ+0x48], R4 ;  /* 0x000048040b0075a7 */ /* 0x0010a4000800017f */
[----:B--2---:R-:W-:Y:S05]  /*10b20*/  @!P0 NANOSLEEP.SYNCS 0x989680 ;  /* 0x009896800000895d */ /* 0x004fea0003900000 */
[----:B------:R-:W2:Y:S02]  /*10b30*/  @!P0 SYNCS.PHASECHK.TRANS64 P0, [R11+URZ+0x48], R4 ;  /* 0x000048040b0085a7 */ /* 0x000ea4000800007f */
[----:B--2---:R-:W-:Y:S05]  /*10b40*/  @!P0 BRA `(.L_x_308) ;  /* 0xfffffffc00f08947 */ /* 0x004fea000383ffff */
[----:B------:R-:W-:Y:S05]  /*10b50*/  BRA `(.L_x_332) ;  /* 0xffffffec00907947 */ /* 0x000fea000383ffff */
.L_x_316:
[----:B------:R-:W-:Y:S01]  /*10b60*/  BSSY B0, `(.L_x_333) ;  /* 0x0000006000007945 */ /* 0x000fe20003800000 */
[----:B------:R-:W-:-:S07]  /*10b70*/  IMAD.MOV.U32 R2, RZ, RZ, -0x1 ;  /* 0xffffffffff027424 */ /* 0x000fce00078e00ff */
[----:B------:R-:W-:Y:S05]  /*10b80*/  WARPSYNC.COLLECTIVE R2, `(.L_x_334) ;  /* 0x00000000020c7348 */ /* 0x000fea0003c00000 */
[----:B------:R-:W-:Y:S02]  /*10b90*/  ELECT P0, UR62, PT ;  /* 0x00000000003e782f */ /* 0x000fe40003800000 */
[----:B------:R-:W-:Y:S01]  /*10ba0*/  MOV R2, UR62 ;  /* 0x0000003e00027c02 */ /* 0x000fe20008000f00 */
[----:B------:R-:W-:Y:S10]  /*10bb0*/  ENDCOLLECTIVE ;  /* 0x000000000000791b */ /* 0x000ff40003800000 */
.L_x_334:
[----:B------:R-:W-:Y:S05]  /*10bc0*/  BSYNC B0 ;  /* 0x0000000000007941 */ /* 0x000fea0003800000 */
.L_x_333:
[----:B------:R-:W-:Y:S05]  /*10bd0*/  BRA `(.L_x_335) ;  /* 0xfffffff800087947 */ /* 0x000fea000383ffff */
.L_x_320:
[----:B0-----:R0:W1:Y:S02]  /*10be0*/  SYNCS.PHASECHK.TRANS64.TRYWAIT P0, [R7+URZ], R2 ;  /* 0x00000002070075a7 */ /* 0x001064000800017f */
[----:B-1----:R-:W-:Y:S05]  /*10bf0*/  @!P0 NANOSLEEP.SYNCS 0x989680 ;  /* 0x009896800000895d */ /* 0x002fea0003900000 */
[----:B------:R-:W1:Y:S02]  /*10c00*/  @!P0 SYNCS.PHASECHK.TRANS64 P0, [R7+URZ], R2 ;  /* 0x00000002070085a7 */ /* 0x000e64000800007f */
[----:B-1----:R-:W-:Y:S05]  /*10c10*/  @!P0 BRA `(.L_x_320) ;  /* 0xfffffffc00f08947 */ /* 0x002fea000383ffff */
[----:B------:R-:W-:Y:S05]  /*10c20*/  BRA `(.L_x_336) ;  /* 0xfffffff8004c7947 */ /* 0x000fea000383ffff */
.L_x_321:
[----:B0-----:R0:W1:Y:S02]  /*10c30*/  SYNCS.PHASECHK.TRANS64.TRYWAIT P0, [R9+URZ], R4 ;  /* 0x00000004090075a7 */ /* 0x001064000800017f */
[----:B-1----:R-:W-:Y:S05]  /*10c40*/  @!P0 NANOSLEEP.SYNCS 0x989680 ;  /* 0x009896800000895d */ /* 0x002fea0003900000 */
[----:B------:R-:W1:Y:S02]  /*10c50*/  @!P0 SYNCS.PHASECHK.TRANS64 P0, [R9+URZ], R4 ;  /* 0x00000004090085a7 */ /* 0x000e64000800007f */
[----:B-1----:R-:W-:Y:S05]  /*10c60*/  @!P0 BRA `(.L_x_321) ;  /* 0xfffffffc00f08947 */ /* 0x002fea000383ffff */
[----:B------:R-:W-:Y:S05]  /*10c70*/  BRA `(.L_x_337) ;  /* 0xfffffff8005c7947 */ /* 0x000fea000383ffff */
.L_x_322:
[----:B0-----:R0:W1:Y:S02]  /*10c80*/  SYNCS.PHASECHK.TRANS64.TRYWAIT P0, [R6+URZ], R5 ;  /* 0x00000005060075a7 */ /* 0x001064000800017f */
[----:B-1----:R-:W-:Y:S05]  /*10c90*/  @!P0 NANOSLEEP.SYNCS 0x989680 ;  /* 0x009896800000895d */ /* 0x002fea0003900000 */
[----:B------:R-:W1:Y:S02]  /*10ca0*/  @!P0 SYNCS.PHASECHK.TRANS64 P0, [R6+URZ], R5 ;  /* 0x00000005060085a7 */ /* 0x000e64000800007f */
[----:B-1----:R-:W-:Y:S05]  /*10cb0*/  @!P0 BRA `(.L_x_322) ;  /* 0xfffffffc00f08947 */ /* 0x002fea000383ffff */
[----:B------:R-:W-:Y:S05]  /*10cc0*/  BRA `(.L_x_338) ;  /* 0xfffffff8006c7947 */ /* 0x000fea000383ffff */
.L_x_323:
[----:B0-----:R0:W1:Y:S02]  /*10cd0*/  SYNCS.PHASECHK.TRANS64.TRYWAIT P0, [R9+URZ], R4 ;  /* 0x00000004090075a7 */ /* 0x001064000800017f */
[----:B-1----:R-:W-:Y:S05]  /*10ce0*/  @!P0 NANOSLEEP.SYNCS 0x989680 ;  /* 0x009896800000895d */ /* 0x002fea0003900000 */
[----:B------:R-:W1:Y:S02]  /*10cf0*/  @!P0 SYNCS.PHASECHK.TRANS64 P0, [R9+URZ], R4 ;  /* 0x00000004090085a7 */ /* 0x000e64000800007f */
[----:B-1----:R-:W-:Y:S05]  /*10d00*/  @!P0 BRA `(.L_x_323) ;  /* 0xfffffffc00f08947 */ /* 0x002fea000383ffff */
[----:B------:R-:W-:Y:S05]  /*10d10*/  BRA `(.L_x_339) ;  /* 0xfffffff8007c7947 */ /* 0x000fea000383ffff */
.L_x_324:
[----:B0-----:R0:W1:Y:S02]  /*10d20*/  SYNCS.PHASECHK.TRANS64.TRYWAIT P0, [R6+URZ], R5 ;  /* 0x00000005060075a7 */ /* 0x001064000800017f */
[----:B-1----:R-:W-:Y:S05]  /*10d30*/  @!P0 NANOSLEEP.SYNCS 0x989680 ;  /* 0x009896800000895d */ /* 0x002fea0003900000 */
[----:B------:R-:W1:Y:S02]  /*10d40*/  @!P0 SYNCS.PHASECHK.TRANS64 P0, [R6+URZ], R5 ;  /* 0x00000005060085a7 */ /* 0x000e64000800007f */
[----:B-1----:R-:W-:Y:S05]  /*10d50*/  @!P0 BRA `(.L_x_324) ;  /* 0xfffffffc00f08947 */ /* 0x002fea000383ffff */
[----:B------:R-:W-:Y:S05]  /*10d60*/  BRA `(.L_x_340) ;  /* 0xfffffff8008c7947 */ /* 0x000fea000383ffff */
.L_x_325:
[----:B0-----:R0:W1:Y:S02]  /*10d70*/  SYNCS.PHASECHK.TRANS64.TRYWAIT P0, [R9+URZ], R4 ;  /* 0x00000004090075a7 */ /* 0x001064000800017f */
[----:B-1----:R-:W-:Y:S05]  /*10d80*/  @!P0 NANOSLEEP.SYNCS 0x989680 ;  /* 0x009896800000895d */ /* 0x002fea0003900000 */
[----:B------:R-:W1:Y:S02]  /*10d90*/  @!P0 SYNCS.PHASECHK.TRANS64 P0, [R9+URZ], R4 ;  /* 0x00000004090085a7 */ /* 0x000e64000800007f */
[----:B-1----:R-:W-:Y:S05]  /*10da0*/  @!P0 BRA `(.L_x_325) ;  /* 0xfffffffc00f08947 */ /* 0x002fea000383ffff */
[----:B------:R-:W-:Y:S05]  /*10db0*/  BRA `(.L_x_341) ;  /* 0xfffffff8009c7947 */ /* 0x000fea000383ffff */
.L_x_326:
[----:B0-----:R0:W1:Y:S02]  /*10dc0*/  SYNCS.PHASECHK.TRANS64.TRYWAIT P0, [R6+URZ], R5 ;  /* 0x00000005060075a7 */ /* 0x001064000800017f */
[----:B-1----:R-:W-:Y:S05]  /*10dd0*/  @!P0 NANOSLEEP.SYNCS 0x989680 ;  /* 0x009896800000895d */ /* 0x002fea0003900000 */
[----:B------:R-:W1:Y:S02]  /*10de0*/  @!P0 SYNCS.PHASECHK.TRANS64 P0, [R6+URZ], R5 ;  /* 0x00000005060085a7 */ /* 0x000e64000800007f */
[----:B-1----:R-:W-:Y:S05]  /*10df0*/  @!P0 BRA `(.L_x_326) ;  /* 0xfffffffc00f08947 */ /* 0x002fea000383ffff */
[----:B------:R-:W-:Y:S05]  /*10e00*/  BRA `(.L_x_342) ;  /* 0xfffffff800ac7947 */ /* 0x000fea000383ffff */
.L_x_327:
[----:B-1----:R1:W2:Y:S02]  /*10e10*/  SYNCS.PHASECHK.TRANS64.TRYWAIT P0, [R9+URZ], R4 ;  /* 0x00000004090075a7 */ /* 0x0022a4000800017f */
[----:B--2---:R-:W-:Y:S05]  /*10e20*/  @!P0 NANOSLEEP.SYNCS 0x989680 ;  /* 0x009896800000895d */ /* 0x004fea0003900000 */
[----:B------:R-:W2:Y:S02]  /*10e30*/  @!P0 SYNCS.PHASECHK.TRANS64 P0, [R9+URZ], R4 ;  /* 0x00000004090085a7 */ /* 0x000ea4000800007f */
[----:B--2---:R-:W-:Y:S05]  /*10e40*/  @!P0 BRA `(.L_x_327) ;  /* 0xfffffffc00f08947 */ /* 0x004fea000383ffff */
[----:B------:R-:W-:Y:S05]  /*10e50*/  BRA `(.L_x_343) ;  /* 0xfffffff800b47947 */ /* 0x000fea000383ffff */
.L_x_344:
[----:B------:R-:W-:-:S00]  /*10e60*/  BRA `(.L_x_344) ;  /* 0xfffffffc00fc7947 */ /* 0x000fc0000383ffff */
[----:B------:R-:W-:-:S00]  /*10e70*/  NOP ;  /* 0x0000000000007918 */ /* 0x000fc00000000000 */
        /* <DEDUP_REMOVED lines=8> */
.L_x_345:


//--------------------- .nv.shared._ZN7cutlass13device_kernelINS_4gemm6kernel13GemmUniversalIN4cute5tupleIJiiiiEEENS1_10collective13CollectiveMmaINS1_37MainloopSm90TmaGmmaWarpSpecializedFP8ILi9ENS5_IJNS4_1CILi2EEESB_NSA_ILi1EEEEEENS1_35KernelTmaWarpSpecializedCooperativeEEENS5_IJNSA_ILi256EEENSA_ILi128EEENSA_ILi64EEEEEENS_12float_e5m2_tENS5_IJlSC_lEEESK_SL_NS4_8TiledMMAINS4_8MMA_AtomIJNS4_4SM904GMMA31MMA_64x128x32_F32E5M2E5M2_SS_TNILNSP_7ScaleInE1ELSR_1EEEEEENS4_6LayoutINS5_IJSB_SC_SC_EEENS5_IJSC_NSA_ILi0EEESW_EEEEENS5_IJNS4_10UnderscoreESZ_SZ_EEEEENS4_23SM90_TMA_LOAD_MULTICASTENS4_14ComposedLayoutINS4_7SwizzleILi2ELi4ELi3EEENS4_18smem_ptr_flag_bitsILi8EEENSU_INS5_IJNSA_ILi8EEESI_EEENS5_IJSI_SC_EEEEEEEvNS4_8identityES12_S1C_vS1D_EENS_8epilogue10collective6detail29Sm90TmaWarpSpecializedAdapterINS1G_15DefaultEpilogueISK_SL_SL_NS1F_6thread17LinearCombinationISK_Li1EffLNS1K_9ScaleType4KindE0ELNS_15FloatRoundStyleE2ESK_EENS1_15EpilogueDefaultEEEEEvvEEEEvNT_6ParamsE --------------------------
	.section	.nv.shared._ZN7cutlass13device_kernelINS_4gemm6kernel13GemmUniversalIN4cute5tupleIJiiiiEEENS1_10collective13CollectiveMmaINS1_37MainloopSm90TmaGmmaWarpSpecializedFP8ILi9ENS5_IJNS4_1CILi2EEESB_NSA_ILi1EEEEEENS1_35KernelTmaWarpSpecializedCooperativeEEENS5_IJNSA_ILi256EEENSA_ILi128EEENSA_ILi64EEEEEENS_12float_e5m2_tENS5_IJlSC_lEEESK_SL_NS4_8TiledMMAINS4_8MMA_AtomIJNS4_4SM904GMMA31MMA_64x128x32_F32E5M2E5M2_SS_TNILNSP_7ScaleInE1ELSR_1EEEEEENS4_6LayoutINS5_IJSB_SC_SC_EEENS5_IJSC_NSA_ILi0EEESW_EEEEENS5_IJNS4_10UnderscoreESZ_SZ_EEEEENS4_23SM90_TMA_LOAD_MULTICASTENS4_14ComposedLayoutINS4_7SwizzleILi2ELi4ELi3EEENS4_18smem_ptr_flag_bitsILi8EEENSU_INS5_IJNSA_ILi8EEESI_EEENS5_IJSI_SC_EEEEEEEvNS4_8identityES12_S1C_vS1D_EENS_8epilogue10collective6detail29Sm90TmaWarpSpecializedAdapterINS1G_15DefaultEpilogueISK_SL_SL_NS1F_6thread17LinearCombinationISK_Li1EffLNS1K_9ScaleType4KindE0ELNS_15FloatRoundStyleE2ESK_EENS1_15EpilogueDefaultEEEEEvvEEEEvNT_6ParamsE,"aw",@nobits
	.sectionflags	@""
	.align	16
	.zero		1024


//--------------------- .nv.shared.reserved.0     --------------------------
	.section	.nv.shared.reserved.0,"aw",@nobits
	.weak		__nv_reservedSMEM_offset_0_alias
	.size		__nv_reservedSMEM_offset_0_alias, 0, 0
	.other		__nv_reservedSMEM_offset_0_alias,@"STO_CUDA_RESERVED_SHARED STV_DEFAULT"
__nv_reservedSMEM_offset_0_alias:
	.zero		0


//--------------------- .nv.global                --------------------------
	.section	.nv.global,"aw",@nobits
.nv.global:
	.type		_ZN39_INTERNAL_5a0c67bd_4_k_cu_70715ce8_51924cute1_E,@object
	.size		_ZN39_INTERNAL_5a0c67bd_4_k_cu_70715ce8_51924cute1_E,(_ZN39_INTERNAL_5a0c67bd_4_k_cu_70715ce8_51924cuda3std3__45__cpo6cbeginE - _ZN39_INTERNAL_5a0c67bd_4_k_cu_70715ce8_51924cute1_E)
_ZN39_INTERNAL_5a0c67bd_4_k_cu_70715ce8_51924cute1_E:
	.zero		1
	.type		_ZN39_INTERNAL_5a0c67bd_4_k_cu_70715ce8_51924cuda3std3__45__cpo6cbeginE,@object
	.size		_ZN39_INTERNAL_5a0c67bd_4_k_cu_70715ce8_51924cuda3std3__45__cpo6cbeginE,(_ZN39_INTERNAL_5a0c67bd_4_k_cu_70715ce8_51924cuda3std3__48in_placeE - _ZN39_INTERNAL_5a0c67bd_4_k_cu_70715ce8_51924cuda3std3__45__cpo6cbeginE)
_ZN39_INTERNAL_5a0c67bd_4_k_cu_70715ce8_51924cuda3std3__45__cpo6cbeginE:
	.zero		1
	.type		_ZN39_INTERNAL_5a0c67bd_4_k_cu_70715ce8_51924cuda3std3__48in_placeE,@object
	.size		_ZN39_INTERNAL_5a0c67bd_4_k_cu_70715ce8_51924cuda3std3__48in_placeE,(_ZN39_INTERNAL_5a0c67bd_4_k_cu_70715ce8_51924cuda3std6ranges3__45__cpo9iter_moveE - _ZN39_INTERNAL_5a0c67bd_4_k_cu_70715ce8_51924cuda3std3__48in_placeE)
_ZN39_INTERNAL_5a0c67bd_4_k_cu_70715ce8_51924cuda3std3__48in_placeE:
	.zero		1
	.type		_ZN39_INTERNAL_5a0c67bd_4_k_cu_70715ce8_51924cuda3std6ranges3__45__cpo9iter_moveE,@object
	.size		_ZN39_INTERNAL_5a0c67bd_4_k_cu_70715ce8_51924cuda3std6ranges3__45__cpo9iter_moveE,(_ZN39_INTERNAL_5a0c67bd_4_k_cu_70715ce8_51924cuda3std3__45__cpo5beginE - _ZN39_INTERNAL_5a0c67bd_4_k_cu_70715ce8_51924cuda3std6ranges3__45__cpo9iter_moveE)
_ZN39_INTERNAL_5a0c67bd_4_k_cu_70715ce8_51924cuda3std6ranges3__45__cpo9iter_moveE:
	.zero		1
	.type		_ZN39_INTERNAL_5a0c67bd_4_k_cu_70715ce8_51924cuda3std3__45__cpo5beginE,@object
	.size		_ZN39_INTERNAL_5a0c67bd_4_k_cu_70715ce8_51924cuda3std3__45__cpo5beginE,(_ZN39_INTERNAL_5a0c67bd_4_k_cu_70715ce8_51924cuda3std3__441_GLOBAL__N__5a0c67bd_4_k_cu_70715ce8_51926ignoreE - _ZN39_INTERNAL_5a0c67bd_4_k_cu_70715ce8_51924cuda3std3__45__cpo5beginE)
_ZN39_INTERNAL_5a0c67bd_4_k_cu_70715ce8_51924cuda3std3__45__cpo5beginE:
	.zero		1
	.type		_ZN39_INTERNAL_5a0c67bd_4_k_cu_70715ce8_51924cuda3std3__441_GLOBAL__N__5a0c67bd_4_k_cu_70715ce8_51926ignoreE,@object
	.size		_ZN39_INTERNAL_5a0c67bd_4_k_cu_70715ce8_51924cuda3std3__441_GLOBAL__N__5a0c67bd_4_k_cu_70715ce8_51926ignoreE,(_ZN39_INTERNAL_5a0c67bd_4_k_cu_70715ce8_51924cute7productE - _ZN39_INTERNAL_5a0c67bd_4_k_cu_70715ce8_51924cuda3std3__441_GLOBAL__N__5a0c67bd_4_k_cu_70715ce8_51926ignoreE)
_ZN39_INTERNAL_5a0c67bd_4_k_cu_70715ce8_51924cuda3std3__441_GLOBAL__N__5a0c67bd_4_k_cu_70715ce8_51926ignoreE:
	.zero		1
	.type		_ZN39_INTERNAL_5a0c67bd_4_k_cu_70715ce8_51924cute7productE,@object
	.size		_ZN39_INTERNAL_5a0c67bd_4_k_cu_70715ce8_51924cute7productE,(_ZN39_INTERNAL_5a0c67bd_4_k_cu_70715ce8_51924cuda3std3__45__cpo3endE - _ZN39_INTERNAL_5a0c67bd_4_k_cu_70715ce8_51924cute7productE)
_ZN39_INTERNAL_5a0c67bd_4_k_cu_70715ce8_51924cute7productE:
	.zero		1
	.type		_ZN39_INTERNAL_5a0c67bd_4_k_cu_70715ce8_51924cuda3std3__45__cpo3endE,@object
	.size		_ZN39_INTERNAL_5a0c67bd_4_k_cu_70715ce8_51924cuda3std3__45__cpo3endE,(_ZN39_INTERNAL_5a0c67bd_4_k_cu_70715ce8_51924cuda3std3__419piecewise_constructE - _ZN39_INTERNAL_5a0c67bd_4_k_cu_70715ce8_51924cuda3std3__45__cpo3endE)
_ZN39_INTERNAL_5a0c67bd_4_k_cu_70715ce8_51924cuda3std3__45__cpo3endE:
	.zero		1
	.type		_ZN39_INTERNAL_5a0c67bd_4_k_cu_70715ce8_51924cuda3std3__419piecewise_constructE,@object
	.size		_ZN39_INTERNAL_5a0c67bd_4_k_cu_70715ce8_51924cuda3std3__419piecewise_constructE,(_ZN39_INTERNAL_5a0c67bd_4_k_cu_70715ce8_51924cuda3std3__45__cpo4cendE - _ZN39_INTERNAL_5a0c67bd_4_k_cu_70715ce8_51924cuda3std3__419piecewise_constructE)
_ZN39_INTERNAL_5a0c67bd_4_k_cu_70715ce8_51924cuda3std3__419piecewise_constructE:
	.zero		1
	.type		_ZN39_INTERNAL_5a0c67bd_4_k_cu_70715ce8_51924cuda3std3__45__cpo4cendE,@object
	.size		_ZN39_INTERNAL_5a0c67bd_4_k_cu_70715ce8_51924cuda3std3__45__cpo4cendE,(_ZN39_INTERNAL_5a0c67bd_4_k_cu_70715ce8_51924cuda3std6ranges3__45__cpo4swapE - _ZN39_INTERNAL_5a0c67bd_4_k_cu_70715ce8_51924cuda3std3__45__cpo4cendE)
_ZN39_INTERNAL_5a0c67bd_4_k_cu_70715ce8_51924cuda3std3__45__cpo4cendE:
	.zero		1
	.type		_ZN39_INTERNAL_5a0c67bd_4_k_cu_70715ce8_51924cuda3std6ranges3__45__cpo4swapE,@object
	.size		_ZN39_INTERNAL_5a0c67bd_4_k_cu_70715ce8_51924cuda3std6ranges3__45__cpo4swapE,(.L_7 - _ZN39_INTERNAL_5a0c67bd_4_k_cu_70715ce8_51924cuda3std6ranges3__45__cpo4swapE)
_ZN39_INTERNAL_5a0c67bd_4_k_cu_70715ce8_51924cuda3std6ranges3__45__cpo4swapE:
	.zero		1
.L_7:


//--------------------- .nv.constant0._ZN7cutlass13device_kernelINS_4gemm6kernel13GemmUniversalIN4cute5tupleIJiiiiEEENS1_10collective13CollectiveMmaINS1_37MainloopSm90TmaGmmaWarpSpecializedFP8ILi9ENS5_IJNS4_1CILi2EEESB_NSA_ILi1EEEEEENS1_35KernelTmaWarpSpecializedCooperativeEEENS5_IJNSA_ILi256EEENSA_ILi128EEENSA_ILi64EEEEEENS_12float_e5m2_tENS5_IJlSC_lEEESK_SL_NS4_8TiledMMAINS4_8MMA_AtomIJNS4_4SM904GMMA31MMA_64x128x32_F32E5M2E5M2_SS_TNILNSP_7ScaleInE1ELSR_1EEEEEENS4_6LayoutINS5_IJSB_SC_SC_EEENS5_IJSC_NSA_ILi0EEESW_EEEEENS5_IJNS4_10UnderscoreESZ_SZ_EEEEENS4_23SM90_TMA_LOAD_MULTICASTENS4_14ComposedLayoutINS4_7SwizzleILi2ELi4ELi3EEENS4_18smem_ptr_flag_bitsILi8EEENSU_INS5_IJNSA_ILi8EEESI_EEENS5_IJSI_SC_EEEEEEEvNS4_8identityES12_S1C_vS1D_EENS_8epilogue10collective6detail29Sm90TmaWarpSpecializedAdapterINS1G_15DefaultEpilogueISK_SL_SL_NS1F_6thread17LinearCombinationISK_Li1EffLNS1K_9ScaleType4KindE0ELNS_15FloatRoundStyleE2ESK_EENS1_15EpilogueDefaultEEEEEvvEEEEvNT_6ParamsE --------------------------
	.section	.nv.constant0._ZN7cutlass13device_kernelINS_4gemm6kernel13GemmUniversalIN4cute5tupleIJiiiiEEENS1_10collective13CollectiveMmaINS1_37MainloopSm90TmaGmmaWarpSpecializedFP8ILi9ENS5_IJNS4_1CILi2EEESB_NSA_ILi1EEEEEENS1_35KernelTmaWarpSpecializedCooperativeEEENS5_IJNSA_ILi256EEENSA_ILi128EEENSA_ILi64EEEEEENS_12float_e5m2_tENS5_IJlSC_lEEESK_SL_NS4_8TiledMMAINS4_8MMA_AtomIJNS4_4SM904GMMA31MMA_64x128x32_F32E5M2E5M2_SS_TNILNSP_7ScaleInE1ELSR_1EEEEEENS4_6LayoutINS5_IJSB_SC_SC_EEENS5_IJSC_NSA_ILi0EEESW_EEEEENS5_IJNS4_10UnderscoreESZ_SZ_EEEEENS4_23SM90_TMA_LOAD_MULTICASTENS4_14ComposedLayoutINS4_7SwizzleILi2ELi4ELi3EEENS4_18smem_ptr_flag_bitsILi8EEENSU_INS5_IJNSA_ILi8EEESI_EEENS5_IJSI_SC_EEEEEEEvNS4_8identityES12_S1C_vS1D_EENS_8epilogue10collective6detail29Sm90TmaWarpSpecializedAdapterINS1G_15DefaultEpilogueISK_SL_SL_NS1F_6thread17LinearCombinationISK_Li1EffLNS1K_9ScaleType4KindE0ELNS_15FloatRoundStyleE2ESK_EENS1_15EpilogueDefaultEEEEEvvEEEEvNT_6ParamsE,"a",@progbits
	.sectionflags	@""
	.align	4
.nv.constant0._ZN7cutlass13device_kernelINS_4gemm6kernel13GemmUniversalIN4cute5tupleIJiiiiEEENS1_10collective13CollectiveMmaINS1_37MainloopSm90TmaGmmaWarpSpecializedFP8ILi9ENS5_IJNS4_1CILi2EEESB_NSA_ILi1EEEEEENS1_35KernelTmaWarpSpecializedCooperativeEEENS5_IJNSA_ILi256EEENSA_ILi128EEENSA_ILi64EEEEEENS_12float_e5m2_tENS5_IJlSC_lEEESK_SL_NS4_8TiledMMAINS4_8MMA_AtomIJNS4_4SM904GMMA31MMA_64x128x32_F32E5M2E5M2_SS_TNILNSP_7ScaleInE1ELSR_1EEEEEENS4_6LayoutINS5_IJSB_SC_SC_EEENS5_IJSC_NSA_ILi0EEESW_EEEEENS5_IJNS4_10UnderscoreESZ_SZ_EEEEENS4_23SM90_TMA_LOAD_MULTICASTENS4_14ComposedLayoutINS4_7SwizzleILi2ELi4ELi3EEENS4_18smem_ptr_flag_bitsILi8EEENSU_INS5_IJNSA_ILi8EEESI_EEENS5_IJSI_SC_EEEEEEEvNS4_8identityES12_S1C_vS1D_EENS_8epilogue10collective6detail29Sm90TmaWarpSpecializedAdapterINS1G_15DefaultEpilogueISK_SL_SL_NS1F_6thread17LinearCombinationISK_Li1EffLNS1K_9ScaleType4KindE0ELNS_15FloatRoundStyleE2ESK_EENS1_15EpilogueDefaultEEEEEvvEEEEvNT_6ParamsE:
	.zero		1664


//--------------------- SYMBOLS --------------------------

	.type		.nv.reservedSmem.offset0,@object
	.size		.nv.reservedSmem.offset0,0x4
